//
// Generated by NVIDIA NVVM Compiler
//
// Compiler Build ID: CL-36424714
// Cuda compilation tools, release 13.0, V13.0.88
// Based on NVVM 20.0.0
//

.version 9.0
.target sm_100
.address_size 64

	// .globl	_Z18compute_PCFG_priorPfPiS_ii

.visible .entry _Z18compute_PCFG_priorPfPiS_ii(
	.param .u64 .ptr .align 1 _Z18compute_PCFG_priorPfPiS_ii_param_0,
	.param .u64 .ptr .align 1 _Z18compute_PCFG_priorPfPiS_ii_param_1,
	.param .u64 .ptr .align 1 _Z18compute_PCFG_priorPfPiS_ii_param_2,
	.param .u32 _Z18compute_PCFG_priorPfPiS_ii_param_3,
	.param .u32 _Z18compute_PCFG_priorPfPiS_ii_param_4
)
{
	.reg .pred 	%p<30>;
	.reg .b32 	%r<61>;
	.reg .b32 	%f<186>;
	.reg .b64 	%rd<24>;

	ld.param.u64 	%rd8, [_Z18compute_PCFG_priorPfPiS_ii_param_0];
	ld.param.u64 	%rd9, [_Z18compute_PCFG_priorPfPiS_ii_param_1];
	ld.param.u64 	%rd7, [_Z18compute_PCFG_priorPfPiS_ii_param_2];
	ld.param.u32 	%r14, [_Z18compute_PCFG_priorPfPiS_ii_param_3];
	ld.param.u32 	%r13, [_Z18compute_PCFG_priorPfPiS_ii_param_4];
	cvta.to.global.u64 	%rd1, %rd8;
	cvta.to.global.u64 	%rd2, %rd9;
	mov.u32 	%r15, %ctaid.x;
	mov.u32 	%r16, %ntid.x;
	mov.u32 	%r17, %tid.x;
	mad.lo.s32 	%r1, %r15, %r16, %r17;
	setp.ge.s32 	%p1, %r1, %r14;
	@%p1 bra 	$L__BB0_11;
	setp.lt.s32 	%p2, %r13, 1;
	mov.f32 	%f185, 0f00000000;
	@%p2 bra 	$L__BB0_10;
	mul.lo.s32 	%r2, %r13, %r1;
	and.b32  	%r3, %r13, 3;
	setp.lt.u32 	%p3, %r13, 4;
	mov.f32 	%f185, 0f00000000;
	mov.b32 	%r60, 0;
	@%p3 bra 	$L__BB0_5;
	and.b32  	%r60, %r13, 2147483644;
	neg.s32 	%r58, %r60;
	add.s64 	%rd3, %rd2, 8;
	add.s64 	%rd23, %rd1, 8;
	mov.f32 	%f185, 0f00000000;
	mov.u32 	%r57, %r2;
$L__BB0_4:
	.pragma "nounroll";
	mul.wide.s32 	%rd10, %r57, 4;
	add.s64 	%rd11, %rd3, %rd10;
	ld.global.u32 	%r19, [%rd11+-8];
	cvt.rn.f32.s32 	%f14, %r19;
	ld.global.f32 	%f15, [%rd23+-8];
	setp.lt.f32 	%p4, %f15, 0f00800000;
	mul.f32 	%f16, %f15, 0f4B000000;
	selp.f32 	%f17, %f16, %f15, %p4;
	selp.f32 	%f18, 0fC1B80000, 0f00000000, %p4;
	mov.b32 	%r20, %f17;
	add.s32 	%r21, %r20, -1059760811;
	and.b32  	%r22, %r21, -8388608;
	sub.s32 	%r23, %r20, %r22;
	mov.b32 	%f19, %r23;
	cvt.rn.f32.s32 	%f20, %r22;
	fma.rn.f32 	%f21, %f20, 0f34000000, %f18;
	add.f32 	%f22, %f19, 0fBF800000;
	fma.rn.f32 	%f23, %f22, 0fBE055027, 0f3E1039F6;
	fma.rn.f32 	%f24, %f23, %f22, 0fBDF8CDCC;
	fma.rn.f32 	%f25, %f24, %f22, 0f3E0F2955;
	fma.rn.f32 	%f26, %f25, %f22, 0fBE2AD8B9;
	fma.rn.f32 	%f27, %f26, %f22, 0f3E4CED0B;
	fma.rn.f32 	%f28, %f27, %f22, 0fBE7FFF22;
	fma.rn.f32 	%f29, %f28, %f22, 0f3EAAAA78;
	fma.rn.f32 	%f30, %f29, %f22, 0fBF000000;
	mul.f32 	%f31, %f22, %f30;
	fma.rn.f32 	%f32, %f31, %f22, %f22;
	fma.rn.f32 	%f33, %f21, 0f3F317218, %f32;
	setp.gt.u32 	%p5, %r20, 2139095039;
	fma.rn.f32 	%f34, %f17, 0f7F800000, 0f7F800000;
	selp.f32 	%f35, %f34, %f33, %p5;
	setp.eq.f32 	%p6, %f17, 0f00000000;
	selp.f32 	%f36, 0fFF800000, %f35, %p6;
	fma.rn.f32 	%f37, %f36, %f14, %f185;
	ld.global.u32 	%r24, [%rd11+-4];
	cvt.rn.f32.s32 	%f38, %r24;
	ld.global.f32 	%f39, [%rd23+-4];
	setp.lt.f32 	%p7, %f39, 0f00800000;
	mul.f32 	%f40, %f39, 0f4B000000;
	selp.f32 	%f41, %f40, %f39, %p7;
	selp.f32 	%f42, 0fC1B80000, 0f00000000, %p7;
	mov.b32 	%r25, %f41;
	add.s32 	%r26, %r25, -1059760811;
	and.b32  	%r27, %r26, -8388608;
	sub.s32 	%r28, %r25, %r27;
	mov.b32 	%f43, %r28;
	cvt.rn.f32.s32 	%f44, %r27;
	fma.rn.f32 	%f45, %f44, 0f34000000, %f42;
	add.f32 	%f46, %f43, 0fBF800000;
	fma.rn.f32 	%f47, %f46, 0fBE055027, 0f3E1039F6;
	fma.rn.f32 	%f48, %f47, %f46, 0fBDF8CDCC;
	fma.rn.f32 	%f49, %f48, %f46, 0f3E0F2955;
	fma.rn.f32 	%f50, %f49, %f46, 0fBE2AD8B9;
	fma.rn.f32 	%f51, %f50, %f46, 0f3E4CED0B;
	fma.rn.f32 	%f52, %f51, %f46, 0fBE7FFF22;
	fma.rn.f32 	%f53, %f52, %f46, 0f3EAAAA78;
	fma.rn.f32 	%f54, %f53, %f46, 0fBF000000;
	mul.f32 	%f55, %f46, %f54;
	fma.rn.f32 	%f56, %f55, %f46, %f46;
	fma.rn.f32 	%f57, %f45, 0f3F317218, %f56;
	setp.gt.u32 	%p8, %r25, 2139095039;
	fma.rn.f32 	%f58, %f41, 0f7F800000, 0f7F800000;
	selp.f32 	%f59, %f58, %f57, %p8;
	setp.eq.f32 	%p9, %f41, 0f00000000;
	selp.f32 	%f60, 0fFF800000, %f59, %p9;
	fma.rn.f32 	%f61, %f60, %f38, %f37;
	ld.global.u32 	%r29, [%rd11];
	cvt.rn.f32.s32 	%f62, %r29;
	ld.global.f32 	%f63, [%rd23];
	setp.lt.f32 	%p10, %f63, 0f00800000;
	mul.f32 	%f64, %f63, 0f4B000000;
	selp.f32 	%f65, %f64, %f63, %p10;
	selp.f32 	%f66, 0fC1B80000, 0f00000000, %p10;
	mov.b32 	%r30, %f65;
	add.s32 	%r31, %r30, -1059760811;
	and.b32  	%r32, %r31, -8388608;
	sub.s32 	%r33, %r30, %r32;
	mov.b32 	%f67, %r33;
	cvt.rn.f32.s32 	%f68, %r32;
	fma.rn.f32 	%f69, %f68, 0f34000000, %f66;
	add.f32 	%f70, %f67, 0fBF800000;
	fma.rn.f32 	%f71, %f70, 0fBE055027, 0f3E1039F6;
	fma.rn.f32 	%f72, %f71, %f70, 0fBDF8CDCC;
	fma.rn.f32 	%f73, %f72, %f70, 0f3E0F2955;
	fma.rn.f32 	%f74, %f73, %f70, 0fBE2AD8B9;
	fma.rn.f32 	%f75, %f74, %f70, 0f3E4CED0B;
	fma.rn.f32 	%f76, %f75, %f70, 0fBE7FFF22;
	fma.rn.f32 	%f77, %f76, %f70, 0f3EAAAA78;
	fma.rn.f32 	%f78, %f77, %f70, 0fBF000000;
	mul.f32 	%f79, %f70, %f78;
	fma.rn.f32 	%f80, %f79, %f70, %f70;
	fma.rn.f32 	%f81, %f69, 0f3F317218, %f80;
	setp.gt.u32 	%p11, %r30, 2139095039;
	fma.rn.f32 	%f82, %f65, 0f7F800000, 0f7F800000;
	selp.f32 	%f83, %f82, %f81, %p11;
	setp.eq.f32 	%p12, %f65, 0f00000000;
	selp.f32 	%f84, 0fFF800000, %f83, %p12;
	fma.rn.f32 	%f85, %f84, %f62, %f61;
	ld.global.u32 	%r34, [%rd11+4];
	cvt.rn.f32.s32 	%f86, %r34;
	ld.global.f32 	%f87, [%rd23+4];
	setp.lt.f32 	%p13, %f87, 0f00800000;
	mul.f32 	%f88, %f87, 0f4B000000;
	selp.f32 	%f89, %f88, %f87, %p13;
	selp.f32 	%f90, 0fC1B80000, 0f00000000, %p13;
	mov.b32 	%r35, %f89;
	add.s32 	%r36, %r35, -1059760811;
	and.b32  	%r37, %r36, -8388608;
	sub.s32 	%r38, %r35, %r37;
	mov.b32 	%f91, %r38;
	cvt.rn.f32.s32 	%f92, %r37;
	fma.rn.f32 	%f93, %f92, 0f34000000, %f90;
	add.f32 	%f94, %f91, 0fBF800000;
	fma.rn.f32 	%f95, %f94, 0fBE055027, 0f3E1039F6;
	fma.rn.f32 	%f96, %f95, %f94, 0fBDF8CDCC;
	fma.rn.f32 	%f97, %f96, %f94, 0f3E0F2955;
	fma.rn.f32 	%f98, %f97, %f94, 0fBE2AD8B9;
	fma.rn.f32 	%f99, %f98, %f94, 0f3E4CED0B;
	fma.rn.f32 	%f100, %f99, %f94, 0fBE7FFF22;
	fma.rn.f32 	%f101, %f100, %f94, 0f3EAAAA78;
	fma.rn.f32 	%f102, %f101, %f94, 0fBF000000;
	mul.f32 	%f103, %f94, %f102;
	fma.rn.f32 	%f104, %f103, %f94, %f94;
	fma.rn.f32 	%f105, %f93, 0f3F317218, %f104;
	setp.gt.u32 	%p14, %r35, 2139095039;
	fma.rn.f32 	%f106, %f89, 0f7F800000, 0f7F800000;
	selp.f32 	%f107, %f106, %f105, %p14;
	setp.eq.f32 	%p15, %f89, 0f00000000;
	selp.f32 	%f108, 0fFF800000, %f107, %p15;
	fma.rn.f32 	%f185, %f108, %f86, %f85;
	add.s32 	%r58, %r58, 4;
	add.s32 	%r57, %r57, 4;
	add.s64 	%rd23, %rd23, 16;
	setp.ne.s32 	%p16, %r58, 0;
	@%p16 bra 	$L__BB0_4;
$L__BB0_5:
	setp.eq.s32 	%p17, %r3, 0;
	@%p17 bra 	$L__BB0_10;
	setp.eq.s32 	%p18, %r3, 1;
	@%p18 bra 	$L__BB0_8;
	add.s32 	%r39, %r60, %r2;
	mul.wide.s32 	%rd12, %r39, 4;
	add.s64 	%rd13, %rd2, %rd12;
	ld.global.u32 	%r40, [%rd13];
	cvt.rn.f32.s32 	%f110, %r40;
	mul.wide.u32 	%rd14, %r60, 4;
	add.s64 	%rd15, %rd1, %rd14;
	ld.global.f32 	%f111, [%rd15];
	setp.lt.f32 	%p19, %f111, 0f00800000;
	mul.f32 	%f112, %f111, 0f4B000000;
	selp.f32 	%f113, %f112, %f111, %p19;
	selp.f32 	%f114, 0fC1B80000, 0f00000000, %p19;
	mov.b32 	%r41, %f113;
	add.s32 	%r42, %r41, -1059760811;
	and.b32  	%r43, %r42, -8388608;
	sub.s32 	%r44, %r41, %r43;
	mov.b32 	%f115, %r44;
	cvt.rn.f32.s32 	%f116, %r43;
	fma.rn.f32 	%f117, %f116, 0f34000000, %f114;
	add.f32 	%f118, %f115, 0fBF800000;
	fma.rn.f32 	%f119, %f118, 0fBE055027, 0f3E1039F6;
	fma.rn.f32 	%f120, %f119, %f118, 0fBDF8CDCC;
	fma.rn.f32 	%f121, %f120, %f118, 0f3E0F2955;
	fma.rn.f32 	%f122, %f121, %f118, 0fBE2AD8B9;
	fma.rn.f32 	%f123, %f122, %f118, 0f3E4CED0B;
	fma.rn.f32 	%f124, %f123, %f118, 0fBE7FFF22;
	fma.rn.f32 	%f125, %f124, %f118, 0f3EAAAA78;
	fma.rn.f32 	%f126, %f125, %f118, 0fBF000000;
	mul.f32 	%f127, %f118, %f126;
	fma.rn.f32 	%f128, %f127, %f118, %f118;
	fma.rn.f32 	%f129, %f117, 0f3F317218, %f128;
	setp.gt.u32 	%p20, %r41, 2139095039;
	fma.rn.f32 	%f130, %f113, 0f7F800000, 0f7F800000;
	selp.f32 	%f131, %f130, %f129, %p20;
	setp.eq.f32 	%p21, %f113, 0f00000000;
	selp.f32 	%f132, 0fFF800000, %f131, %p21;
	fma.rn.f32 	%f133, %f132, %f110, %f185;
	ld.global.u32 	%r45, [%rd13+4];
	cvt.rn.f32.s32 	%f134, %r45;
	ld.global.f32 	%f135, [%rd15+4];
	setp.lt.f32 	%p22, %f135, 0f00800000;
	mul.f32 	%f136, %f135, 0f4B000000;
	selp.f32 	%f137, %f136, %f135, %p22;
	selp.f32 	%f138, 0fC1B80000, 0f00000000, %p22;
	mov.b32 	%r46, %f137;
	add.s32 	%r47, %r46, -1059760811;
	and.b32  	%r48, %r47, -8388608;
	sub.s32 	%r49, %r46, %r48;
	mov.b32 	%f139, %r49;
	cvt.rn.f32.s32 	%f140, %r48;
	fma.rn.f32 	%f141, %f140, 0f34000000, %f138;
	add.f32 	%f142, %f139, 0fBF800000;
	fma.rn.f32 	%f143, %f142, 0fBE055027, 0f3E1039F6;
	fma.rn.f32 	%f144, %f143, %f142, 0fBDF8CDCC;
	fma.rn.f32 	%f145, %f144, %f142, 0f3E0F2955;
	fma.rn.f32 	%f146, %f145, %f142, 0fBE2AD8B9;
	fma.rn.f32 	%f147, %f146, %f142, 0f3E4CED0B;
	fma.rn.f32 	%f148, %f147, %f142, 0fBE7FFF22;
	fma.rn.f32 	%f149, %f148, %f142, 0f3EAAAA78;
	fma.rn.f32 	%f150, %f149, %f142, 0fBF000000;
	mul.f32 	%f151, %f142, %f150;
	fma.rn.f32 	%f152, %f151, %f142, %f142;
	fma.rn.f32 	%f153, %f141, 0f3F317218, %f152;
	setp.gt.u32 	%p23, %r46, 2139095039;
	fma.rn.f32 	%f154, %f137, 0f7F800000, 0f7F800000;
	selp.f32 	%f155, %f154, %f153, %p23;
	setp.eq.f32 	%p24, %f137, 0f00000000;
	selp.f32 	%f156, 0fFF800000, %f155, %p24;
	fma.rn.f32 	%f185, %f156, %f134, %f133;
	add.s32 	%r60, %r60, 2;
$L__BB0_8:
	and.b32  	%r50, %r13, 1;
	setp.eq.b32 	%p25, %r50, 1;
	not.pred 	%p26, %p25;
	@%p26 bra 	$L__BB0_10;
	add.s32 	%r51, %r60, %r2;
	mul.wide.s32 	%rd16, %r51, 4;
	add.s64 	%rd17, %rd2, %rd16;
	ld.global.u32 	%r52, [%rd17];
	cvt.rn.f32.s32 	%f157, %r52;
	mul.wide.u32 	%rd18, %r60, 4;
	add.s64 	%rd19, %rd1, %rd18;
	ld.global.f32 	%f158, [%rd19];
	setp.lt.f32 	%p27, %f158, 0f00800000;
	mul.f32 	%f159, %f158, 0f4B000000;
	selp.f32 	%f160, %f159, %f158, %p27;
	selp.f32 	%f161, 0fC1B80000, 0f00000000, %p27;
	mov.b32 	%r53, %f160;
	add.s32 	%r54, %r53, -1059760811;
	and.b32  	%r55, %r54, -8388608;
	sub.s32 	%r56, %r53, %r55;
	mov.b32 	%f162, %r56;
	cvt.rn.f32.s32 	%f163, %r55;
	fma.rn.f32 	%f164, %f163, 0f34000000, %f161;
	add.f32 	%f165, %f162, 0fBF800000;
	fma.rn.f32 	%f166, %f165, 0fBE055027, 0f3E1039F6;
	fma.rn.f32 	%f167, %f166, %f165, 0fBDF8CDCC;
	fma.rn.f32 	%f168, %f167, %f165, 0f3E0F2955;
	fma.rn.f32 	%f169, %f168, %f165, 0fBE2AD8B9;
	fma.rn.f32 	%f170, %f169, %f165, 0f3E4CED0B;
	fma.rn.f32 	%f171, %f170, %f165, 0fBE7FFF22;
	fma.rn.f32 	%f172, %f171, %f165, 0f3EAAAA78;
	fma.rn.f32 	%f173, %f172, %f165, 0fBF000000;
	mul.f32 	%f174, %f165, %f173;
	fma.rn.f32 	%f175, %f174, %f165, %f165;
	fma.rn.f32 	%f176, %f164, 0f3F317218, %f175;
	setp.gt.u32 	%p28, %r53, 2139095039;
	fma.rn.f32 	%f177, %f160, 0f7F800000, 0f7F800000;
	selp.f32 	%f178, %f177, %f176, %p28;
	setp.eq.f32 	%p29, %f160, 0f00000000;
	selp.f32 	%f179, 0fFF800000, %f178, %p29;
	fma.rn.f32 	%f185, %f179, %f157, %f185;
$L__BB0_10:
	cvta.to.global.u64 	%rd20, %rd7;
	mul.wide.s32 	%rd21, %r1, 4;
	add.s64 	%rd22, %rd20, %rd21;
	st.global.f32 	[%rd22], %f185;
$L__BB0_11:
	ret;

}
	// .globl	_Z16compute_RR_priorPfPiS_iiiS0_
.visible .entry _Z16compute_RR_priorPfPiS_iiiS0_(
	.param .u64 .ptr .align 1 _Z16compute_RR_priorPfPiS_iiiS0__param_0,
	.param .u64 .ptr .align 1 _Z16compute_RR_priorPfPiS_iiiS0__param_1,
	.param .u64 .ptr .align 1 _Z16compute_RR_priorPfPiS_iiiS0__param_2,
	.param .u32 _Z16compute_RR_priorPfPiS_iiiS0__param_3,
	.param .u32 _Z16compute_RR_priorPfPiS_iiiS0__param_4,
	.param .u32 _Z16compute_RR_priorPfPiS_iiiS0__param_5,
	.param .u64 .ptr .align 1 _Z16compute_RR_priorPfPiS_iiiS0__param_6
)
{
	.reg .pred 	%p<86>;
	.reg .b32 	%r<105>;
	.reg .b32 	%f<694>;
	.reg .b64 	%rd<17>;

	ld.param.u64 	%rd4, [_Z16compute_RR_priorPfPiS_iiiS0__param_0];
	ld.param.u64 	%rd5, [_Z16compute_RR_priorPfPiS_iiiS0__param_1];
	ld.param.u64 	%rd6, [_Z16compute_RR_priorPfPiS_iiiS0__param_2];
	ld.param.u32 	%r18, [_Z16compute_RR_priorPfPiS_iiiS0__param_3];
	ld.param.u32 	%r16, [_Z16compute_RR_priorPfPiS_iiiS0__param_4];
	ld.param.u32 	%r17, [_Z16compute_RR_priorPfPiS_iiiS0__param_5];
	ld.param.u64 	%rd7, [_Z16compute_RR_priorPfPiS_iiiS0__param_6];
	mov.u32 	%r19, %ctaid.x;
	mov.u32 	%r20, %ntid.x;
	mov.u32 	%r21, %tid.x;
	mad.lo.s32 	%r1, %r19, %r20, %r21;
	setp.ge.s32 	%p1, %r1, %r18;
	@%p1 bra 	$L__BB1_64;
	setp.lt.s32 	%p2, %r17, 1;
	mov.f32 	%f686, 0f00000000;
	@%p2 bra 	$L__BB1_63;
	mul.lo.s32 	%r2, %r16, %r1;
	cvta.to.global.u64 	%rd1, %rd7;
	cvta.to.global.u64 	%rd2, %rd4;
	cvta.to.global.u64 	%rd3, %rd5;
	mov.f32 	%f686, 0f00000000;
	mov.b32 	%r100, 0;
	mov.u32 	%r101, %r100;
$L__BB1_3:
	mul.wide.u32 	%rd8, %r100, 4;
	add.s64 	%rd9, %rd1, %rd8;
	ld.global.u32 	%r5, [%rd9];
	setp.lt.s32 	%p3, %r5, 1;
	mov.f32 	%f687, 0f00000000;
	mov.f32 	%f688, %f687;
	@%p3 bra 	$L__BB1_34;
	neg.s32 	%r104, %r5;
	add.s32 	%r103, %r2, %r101;
	mov.f32 	%f688, 0f00000000;
	mov.u32 	%r102, %r101;
	mov.f32 	%f687, %f688;
$L__BB1_5:
	mul.wide.s32 	%rd10, %r103, 4;
	add.s64 	%rd11, %rd3, %rd10;
	mul.wide.s32 	%rd12, %r102, 4;
	add.s64 	%rd13, %rd2, %rd12;
	ld.global.f32 	%f5, [%rd13];
	ld.global.u32 	%r23, [%rd11];
	cvt.rn.f32.s32 	%f59, %r23;
	add.f32 	%f6, %f5, %f59;
	add.f32 	%f687, %f687, %f6;
	add.f32 	%f688, %f688, %f5;
	abs.f32 	%f9, %f6;
	setp.ltu.f32 	%p4, %f9, 0f40400000;
	@%p4 bra 	$L__BB1_9;
	setp.ltu.f32 	%p5, %f9, 0f40F9999A;
	@%p5 bra 	$L__BB1_8;
	rcp.approx.ftz.f32 	%f60, %f9;
	mul.f32 	%f61, %f60, %f60;
	fma.rn.f32 	%f62, %f61, 0f3A4BE755, 0fBB360953;
	fma.rn.f32 	%f63, %f62, %f61, 0f3DAAAAA3;
	fma.rn.f32 	%f64, %f63, %f60, 0f3F6B3F8E;
	mov.b32 	%r24, %f9;
	add.s32 	%r25, %r24, -1059760811;
	and.b32  	%r26, %r25, -8388608;
	sub.s32 	%r27, %r24, %r26;
	mov.b32 	%f65, %r27;
	cvt.rn.f32.s32 	%f66, %r26;
	fma.rn.f32 	%f67, %f66, 0f34000000, 0f00000000;
	add.f32 	%f68, %f65, 0fBF800000;
	fma.rn.f32 	%f69, %f68, 0fBE055027, 0f3E1039F6;
	fma.rn.f32 	%f70, %f69, %f68, 0fBDF8CDCC;
	fma.rn.f32 	%f71, %f70, %f68, 0f3E0F2955;
	fma.rn.f32 	%f72, %f71, %f68, 0fBE2AD8B9;
	fma.rn.f32 	%f73, %f72, %f68, 0f3E4CED0B;
	fma.rn.f32 	%f74, %f73, %f68, 0fBE7FFF22;
	fma.rn.f32 	%f75, %f74, %f68, 0f3EAAAA78;
	fma.rn.f32 	%f76, %f75, %f68, 0fBF000000;
	mul.f32 	%f77, %f68, %f76;
	fma.rn.f32 	%f78, %f77, %f68, %f68;
	fma.rn.f32 	%f79, %f67, 0f3F317218, %f78;
	setp.gt.u32 	%p6, %r24, 2139095039;
	fma.rn.f32 	%f80, %f9, 0f7F800000, 0f7F800000;
	selp.f32 	%f81, %f80, %f79, %p6;
	mul.f32 	%f82, %f81, 0f3F000000;
	add.f32 	%f83, %f9, 0fBF000000;
	mul.rn.f32 	%f84, %f82, %f83;
	sub.f32 	%f85, %f84, %f9;
	add.rn.f32 	%f86, %f84, %f64;
	add.f32 	%f87, %f85, %f86;
	setp.eq.f32 	%p7, %f9, 0f7F800000;
	selp.f32 	%f682, 0f7F800000, %f87, %p7;
	bra.uni 	$L__BB1_14;
$L__BB1_8:
	add.f32 	%f88, %f9, 0fC0400000;
	fma.rn.f32 	%f89, %f88, 0fC43B38FB, 0fC640F6F8;
	fma.rn.f32 	%f90, %f89, %f88, 0fC7206560;
	fma.rn.f32 	%f91, %f90, %f88, 0fC73CB6AA;
	fma.rn.f32 	%f92, %f91, %f88, 0fC80BAE5A;
	add.f32 	%f93, %f88, 0fC381A020;
	fma.rn.f32 	%f94, %f93, %f88, 0fC62864B8;
	fma.rn.f32 	%f95, %f94, %f88, 0fC7B50686;
	fma.rn.f32 	%f96, %f95, %f88, 0fC8498465;
	rcp.approx.ftz.f32 	%f97, %f96;
	fma.rn.f32 	%f682, %f92, %f97, %f88;
	bra.uni 	$L__BB1_14;
$L__BB1_9:
	setp.ltu.f32 	%p8, %f9, 0f3FC00000;
	@%p8 bra 	$L__BB1_11;
	add.f32 	%f98, %f9, 0fC0000000;
	fma.rn.f32 	%f99, %f98, 0f385007FA, 0fB967A002;
	fma.rn.f32 	%f100, %f99, %f98, 0f3A0DE6FC;
	fma.rn.f32 	%f101, %f100, %f98, 0fBA9DE0E2;
	fma.rn.f32 	%f102, %f101, %f98, 0f3B3D05B7;
	fma.rn.f32 	%f103, %f102, %f98, 0fBBF1EB10;
	fma.rn.f32 	%f104, %f103, %f98, 0f3CA89A28;
	fma.rn.f32 	%f105, %f104, %f98, 0fBD89F01A;
	fma.rn.f32 	%f106, %f105, %f98, 0f3EA51A66;
	fma.rn.f32 	%f107, %f106, %f98, 0f3ED87730;
	mul.f32 	%f682, %f98, %f107;
	bra.uni 	$L__BB1_14;
$L__BB1_11:
	setp.ltu.f32 	%p9, %f9, 0f3F333333;
	@%p9 bra 	$L__BB1_13;
	mov.f32 	%f108, 0f3F800000;
	sub.f32 	%f109, %f108, %f9;
	fma.rn.f32 	%f110, %f109, 0f3D3BEF76, 0f3DD47577;
	fma.rn.f32 	%f111, %f110, %f109, 0f3DFB8079;
	fma.rn.f32 	%f112, %f111, %f109, 0f3E0295B5;
	fma.rn.f32 	%f113, %f112, %f109, 0f3E12A765;
	fma.rn.f32 	%f114, %f113, %f109, 0f3E2D6867;
	fma.rn.f32 	%f115, %f114, %f109, 0f3E5462BF;
	fma.rn.f32 	%f116, %f115, %f109, 0f3E8A8A72;
	fma.rn.f32 	%f117, %f116, %f109, 0f3ECD26A4;
	fma.rn.f32 	%f118, %f117, %f109, 0f3F528D32;
	fma.rn.f32 	%f119, %f118, %f109, 0f3F13C468;
	mul.f32 	%f682, %f109, %f119;
	bra.uni 	$L__BB1_14;
$L__BB1_13:
	fma.rn.f32 	%f120, %f9, 0f3B6B1C86, 0fBBB34878;
	fma.rn.f32 	%f121, %f120, %f9, 0fBD36CAEF;
	fma.rn.f32 	%f122, %f121, %f9, 0f3E2B5555;
	fma.rn.f32 	%f123, %f122, %f9, 0fBD2C96C7;
	fma.rn.f32 	%f124, %f123, %f9, 0fBF27E6EB;
	fma.rn.f32 	%f125, %f124, %f9, 0f3F13C463;
	mul.f32 	%f126, %f9, %f125;
	fma.rn.f32 	%f127, %f126, %f9, %f9;
	setp.lt.f32 	%p10, %f127, 0f00800000;
	mul.f32 	%f128, %f127, 0f4B000000;
	selp.f32 	%f129, %f128, %f127, %p10;
	selp.f32 	%f130, 0fC1B80000, 0f00000000, %p10;
	mov.b32 	%r28, %f129;
	add.s32 	%r29, %r28, -1059760811;
	and.b32  	%r30, %r29, -8388608;
	sub.s32 	%r31, %r28, %r30;
	mov.b32 	%f131, %r31;
	cvt.rn.f32.s32 	%f132, %r30;
	fma.rn.f32 	%f133, %f132, 0f34000000, %f130;
	add.f32 	%f134, %f131, 0fBF800000;
	fma.rn.f32 	%f135, %f134, 0fBE055027, 0f3E1039F6;
	fma.rn.f32 	%f136, %f135, %f134, 0fBDF8CDCC;
	fma.rn.f32 	%f137, %f136, %f134, 0f3E0F2955;
	fma.rn.f32 	%f138, %f137, %f134, 0fBE2AD8B9;
	fma.rn.f32 	%f139, %f138, %f134, 0f3E4CED0B;
	fma.rn.f32 	%f140, %f139, %f134, 0fBE7FFF22;
	fma.rn.f32 	%f141, %f140, %f134, 0f3EAAAA78;
	fma.rn.f32 	%f142, %f141, %f134, 0fBF000000;
	mul.f32 	%f143, %f134, %f142;
	fma.rn.f32 	%f144, %f143, %f134, %f134;
	fma.rn.f32 	%f145, %f133, 0f3F317218, %f144;
	setp.gt.u32 	%p11, %r28, 2139095039;
	fma.rn.f32 	%f146, %f129, 0f7F800000, 0f7F800000;
	selp.f32 	%f147, %f146, %f145, %p11;
	setp.eq.f32 	%p12, %f129, 0f00000000;
	neg.f32 	%f148, %f147;
	selp.f32 	%f682, 0f7F800000, %f148, %p12;
$L__BB1_14:
	setp.ge.f32 	%p13, %f6, 0f00000000;
	mov.f32 	%f683, %f682;
	@%p13 bra 	$L__BB1_19;
	cvt.rmi.f32.f32 	%f150, %f9;
	setp.eq.f32 	%p14, %f9, %f150;
	mov.f32 	%f683, 0f7F800000;
	@%p14 bra 	$L__BB1_19;
	setp.geu.f32 	%p15, %f9, 0f1FEC1E4A;
	@%p15 bra 	$L__BB1_18;
	setp.lt.f32 	%p21, %f9, 0f00800000;
	mul.f32 	%f193, %f9, 0f4B000000;
	selp.f32 	%f194, %f193, %f9, %p21;
	selp.f32 	%f195, 0fC1B80000, 0f00000000, %p21;
	mov.b32 	%r39, %f194;
	add.s32 	%r40, %r39, -1059760811;
	and.b32  	%r41, %r40, -8388608;
	sub.s32 	%r42, %r39, %r41;
	mov.b32 	%f196, %r42;
	cvt.rn.f32.s32 	%f197, %r41;
	fma.rn.f32 	%f198, %f197, 0f34000000, %f195;
	add.f32 	%f199, %f196, 0fBF800000;
	fma.rn.f32 	%f200, %f199, 0fBE055027, 0f3E1039F6;
	fma.rn.f32 	%f201, %f200, %f199, 0fBDF8CDCC;
	fma.rn.f32 	%f202, %f201, %f199, 0f3E0F2955;
	fma.rn.f32 	%f203, %f202, %f199, 0fBE2AD8B9;
	fma.rn.f32 	%f204, %f203, %f199, 0f3E4CED0B;
	fma.rn.f32 	%f205, %f204, %f199, 0fBE7FFF22;
	fma.rn.f32 	%f206, %f205, %f199, 0f3EAAAA78;
	fma.rn.f32 	%f207, %f206, %f199, 0fBF000000;
	mul.f32 	%f208, %f199, %f207;
	fma.rn.f32 	%f209, %f208, %f199, %f199;
	fma.rn.f32 	%f210, %f198, 0f3F317218, %f209;
	setp.gt.u32 	%p22, %r39, 2139095039;
	fma.rn.f32 	%f211, %f194, 0f7F800000, 0f7F800000;
	selp.f32 	%f212, %f211, %f210, %p22;
	setp.eq.f32 	%p23, %f194, 0f00000000;
	neg.f32 	%f213, %f212;
	selp.f32 	%f683, 0f7F800000, %f213, %p23;
	bra.uni 	$L__BB1_19;
$L__BB1_18:
	add.f32 	%f151, %f9, %f9;
	cvt.rni.f32.f32 	%f152, %f151;
	cvt.rzi.s32.f32 	%r32, %f152;
	fma.rn.f32 	%f153, %f152, 0fBF000000, %f9;
	mul.f32 	%f154, %f153, 0f40490FDB;
	mul.rn.f32 	%f155, %f154, %f154;
	and.b32  	%r33, %r32, 1;
	setp.eq.b32 	%p16, %r33, 1;
	selp.f32 	%f156, 0f3F800000, %f154, %p16;
	fma.rn.f32 	%f157, %f155, %f156, 0f00000000;
	fma.rn.f32 	%f158, %f155, 0f37CBAC00, 0fBAB607ED;
	selp.f32 	%f159, %f158, 0fB94D4153, %p16;
	selp.f32 	%f160, 0f3D2AAABB, 0f3C0885E4, %p16;
	fma.rn.f32 	%f161, %f159, %f155, %f160;
	selp.f32 	%f162, 0fBEFFFFFF, 0fBE2AAAA8, %p16;
	fma.rn.f32 	%f163, %f161, %f155, %f162;
	fma.rn.f32 	%f164, %f163, %f157, %f156;
	and.b32  	%r34, %r32, 2;
	setp.eq.s32 	%p17, %r34, 0;
	mov.f32 	%f165, 0f00000000;
	sub.f32 	%f166, %f165, %f164;
	selp.f32 	%f167, %f164, %f166, %p17;
	abs.f32 	%f168, %f167;
	mul.f32 	%f169, %f9, %f168;
	setp.lt.f32 	%p18, %f169, 0f00800000;
	mul.f32 	%f170, %f169, 0f4B000000;
	selp.f32 	%f171, 0fC1B80000, 0f00000000, %p18;
	selp.f32 	%f172, %f170, %f169, %p18;
	mov.b32 	%r35, %f172;
	add.s32 	%r36, %r35, -1059760811;
	and.b32  	%r37, %r36, -8388608;
	sub.s32 	%r38, %r35, %r37;
	mov.b32 	%f173, %r38;
	cvt.rn.f32.s32 	%f174, %r37;
	fma.rn.f32 	%f175, %f174, 0f34000000, %f171;
	add.f32 	%f176, %f173, 0fBF800000;
	fma.rn.f32 	%f177, %f176, 0fBE055027, 0f3E1039F6;
	fma.rn.f32 	%f178, %f177, %f176, 0fBDF8CDCC;
	fma.rn.f32 	%f179, %f178, %f176, 0f3E0F2955;
	fma.rn.f32 	%f180, %f179, %f176, 0fBE2AD8B9;
	fma.rn.f32 	%f181, %f180, %f176, 0f3E4CED0B;
	fma.rn.f32 	%f182, %f181, %f176, 0fBE7FFF22;
	fma.rn.f32 	%f183, %f182, %f176, 0f3EAAAA78;
	fma.rn.f32 	%f184, %f183, %f176, 0fBF000000;
	mul.f32 	%f185, %f176, %f184;
	fma.rn.f32 	%f186, %f185, %f176, %f176;
	fma.rn.f32 	%f187, %f175, 0f3F317218, %f186;
	setp.gt.u32 	%p19, %r35, 2139095039;
	fma.rn.f32 	%f188, %f172, 0f7F800000, 0f7F800000;
	selp.f32 	%f189, %f188, %f187, %p19;
	setp.eq.f32 	%p20, %f172, 0f00000000;
	mov.f32 	%f190, 0f3F928682;
	sub.f32 	%f191, %f190, %f189;
	selp.f32 	%f192, 0f7F800000, %f191, %p20;
	sub.f32 	%f683, %f192, %f682;
$L__BB1_19:
	abs.f32 	%f19, %f5;
	setp.ltu.f32 	%p24, %f19, 0f40400000;
	@%p24 bra 	$L__BB1_23;
	setp.ltu.f32 	%p25, %f19, 0f40F9999A;
	@%p25 bra 	$L__BB1_22;
	rcp.approx.ftz.f32 	%f214, %f19;
	mul.f32 	%f215, %f214, %f214;
	fma.rn.f32 	%f216, %f215, 0f3A4BE755, 0fBB360953;
	fma.rn.f32 	%f217, %f216, %f215, 0f3DAAAAA3;
	fma.rn.f32 	%f218, %f217, %f214, 0f3F6B3F8E;
	mov.b32 	%r43, %f19;
	add.s32 	%r44, %r43, -1059760811;
	and.b32  	%r45, %r44, -8388608;
	sub.s32 	%r46, %r43, %r45;
	mov.b32 	%f219, %r46;
	cvt.rn.f32.s32 	%f220, %r45;
	fma.rn.f32 	%f221, %f220, 0f34000000, 0f00000000;
	add.f32 	%f222, %f219, 0fBF800000;
	fma.rn.f32 	%f223, %f222, 0fBE055027, 0f3E1039F6;
	fma.rn.f32 	%f224, %f223, %f222, 0fBDF8CDCC;
	fma.rn.f32 	%f225, %f224, %f222, 0f3E0F2955;
	fma.rn.f32 	%f226, %f225, %f222, 0fBE2AD8B9;
	fma.rn.f32 	%f227, %f226, %f222, 0f3E4CED0B;
	fma.rn.f32 	%f228, %f227, %f222, 0fBE7FFF22;
	fma.rn.f32 	%f229, %f228, %f222, 0f3EAAAA78;
	fma.rn.f32 	%f230, %f229, %f222, 0fBF000000;
	mul.f32 	%f231, %f222, %f230;
	fma.rn.f32 	%f232, %f231, %f222, %f222;
	fma.rn.f32 	%f233, %f221, 0f3F317218, %f232;
	setp.gt.u32 	%p26, %r43, 2139095039;
	fma.rn.f32 	%f234, %f19, 0f7F800000, 0f7F800000;
	selp.f32 	%f235, %f234, %f233, %p26;
	mul.f32 	%f236, %f235, 0f3F000000;
	add.f32 	%f237, %f19, 0fBF000000;
	mul.rn.f32 	%f238, %f236, %f237;
	sub.f32 	%f239, %f238, %f19;
	add.rn.f32 	%f240, %f238, %f218;
	add.f32 	%f241, %f239, %f240;
	setp.eq.f32 	%p27, %f19, 0f7F800000;
	selp.f32 	%f684, 0f7F800000, %f241, %p27;
	bra.uni 	$L__BB1_28;
$L__BB1_22:
	add.f32 	%f242, %f19, 0fC0400000;
	fma.rn.f32 	%f243, %f242, 0fC43B38FB, 0fC640F6F8;
	fma.rn.f32 	%f244, %f243, %f242, 0fC7206560;
	fma.rn.f32 	%f245, %f244, %f242, 0fC73CB6AA;
	fma.rn.f32 	%f246, %f245, %f242, 0fC80BAE5A;
	add.f32 	%f247, %f242, 0fC381A020;
	fma.rn.f32 	%f248, %f247, %f242, 0fC62864B8;
	fma.rn.f32 	%f249, %f248, %f242, 0fC7B50686;
	fma.rn.f32 	%f250, %f249, %f242, 0fC8498465;
	rcp.approx.ftz.f32 	%f251, %f250;
	fma.rn.f32 	%f684, %f246, %f251, %f242;
	bra.uni 	$L__BB1_28;
$L__BB1_23:
	setp.ltu.f32 	%p28, %f19, 0f3FC00000;
	@%p28 bra 	$L__BB1_25;
	add.f32 	%f252, %f19, 0fC0000000;
	fma.rn.f32 	%f253, %f252, 0f385007FA, 0fB967A002;
	fma.rn.f32 	%f254, %f253, %f252, 0f3A0DE6FC;
	fma.rn.f32 	%f255, %f254, %f252, 0fBA9DE0E2;
	fma.rn.f32 	%f256, %f255, %f252, 0f3B3D05B7;
	fma.rn.f32 	%f257, %f256, %f252, 0fBBF1EB10;
	fma.rn.f32 	%f258, %f257, %f252, 0f3CA89A28;
	fma.rn.f32 	%f259, %f258, %f252, 0fBD89F01A;
	fma.rn.f32 	%f260, %f259, %f252, 0f3EA51A66;
	fma.rn.f32 	%f261, %f260, %f252, 0f3ED87730;
	mul.f32 	%f684, %f252, %f261;
	bra.uni 	$L__BB1_28;
$L__BB1_25:
	setp.ltu.f32 	%p29, %f19, 0f3F333333;
	@%p29 bra 	$L__BB1_27;
	mov.f32 	%f262, 0f3F800000;
	sub.f32 	%f263, %f262, %f19;
	fma.rn.f32 	%f264, %f263, 0f3D3BEF76, 0f3DD47577;
	fma.rn.f32 	%f265, %f264, %f263, 0f3DFB8079;
	fma.rn.f32 	%f266, %f265, %f263, 0f3E0295B5;
	fma.rn.f32 	%f267, %f266, %f263, 0f3E12A765;
	fma.rn.f32 	%f268, %f267, %f263, 0f3E2D6867;
	fma.rn.f32 	%f269, %f268, %f263, 0f3E5462BF;
	fma.rn.f32 	%f270, %f269, %f263, 0f3E8A8A72;
	fma.rn.f32 	%f271, %f270, %f263, 0f3ECD26A4;
	fma.rn.f32 	%f272, %f271, %f263, 0f3F528D32;
	fma.rn.f32 	%f273, %f272, %f263, 0f3F13C468;
	mul.f32 	%f684, %f263, %f273;
	bra.uni 	$L__BB1_28;
$L__BB1_27:
	fma.rn.f32 	%f274, %f19, 0f3B6B1C86, 0fBBB34878;
	fma.rn.f32 	%f275, %f274, %f19, 0fBD36CAEF;
	fma.rn.f32 	%f276, %f275, %f19, 0f3E2B5555;
	fma.rn.f32 	%f277, %f276, %f19, 0fBD2C96C7;
	fma.rn.f32 	%f278, %f277, %f19, 0fBF27E6EB;
	fma.rn.f32 	%f279, %f278, %f19, 0f3F13C463;
	mul.f32 	%f280, %f19, %f279;
	fma.rn.f32 	%f281, %f280, %f19, %f19;
	setp.lt.f32 	%p30, %f281, 0f00800000;
	mul.f32 	%f282, %f281, 0f4B000000;
	selp.f32 	%f283, %f282, %f281, %p30;
	selp.f32 	%f284, 0fC1B80000, 0f00000000, %p30;
	mov.b32 	%r47, %f283;
	add.s32 	%r48, %r47, -1059760811;
	and.b32  	%r49, %r48, -8388608;
	sub.s32 	%r50, %r47, %r49;
	mov.b32 	%f285, %r50;
	cvt.rn.f32.s32 	%f286, %r49;
	fma.rn.f32 	%f287, %f286, 0f34000000, %f284;
	add.f32 	%f288, %f285, 0fBF800000;
	fma.rn.f32 	%f289, %f288, 0fBE055027, 0f3E1039F6;
	fma.rn.f32 	%f290, %f289, %f288, 0fBDF8CDCC;
	fma.rn.f32 	%f291, %f290, %f288, 0f3E0F2955;
	fma.rn.f32 	%f292, %f291, %f288, 0fBE2AD8B9;
	fma.rn.f32 	%f293, %f292, %f288, 0f3E4CED0B;
	fma.rn.f32 	%f294, %f293, %f288, 0fBE7FFF22;
	fma.rn.f32 	%f295, %f294, %f288, 0f3EAAAA78;
	fma.rn.f32 	%f296, %f295, %f288, 0fBF000000;
	mul.f32 	%f297, %f288, %f296;
	fma.rn.f32 	%f298, %f297, %f288, %f288;
	fma.rn.f32 	%f299, %f287, 0f3F317218, %f298;
	setp.gt.u32 	%p31, %r47, 2139095039;
	fma.rn.f32 	%f300, %f283, 0f7F800000, 0f7F800000;
	selp.f32 	%f301, %f300, %f299, %p31;
	setp.eq.f32 	%p32, %f283, 0f00000000;
	neg.f32 	%f302, %f301;
	selp.f32 	%f684, 0f7F800000, %f302, %p32;
$L__BB1_28:
	setp.ge.f32 	%p33, %f5, 0f00000000;
	mov.f32 	%f685, %f684;
	@%p33 bra 	$L__BB1_33;
	cvt.rmi.f32.f32 	%f304, %f19;
	setp.eq.f32 	%p34, %f19, %f304;
	mov.f32 	%f685, 0f7F800000;
	@%p34 bra 	$L__BB1_33;
	setp.geu.f32 	%p35, %f19, 0f1FEC1E4A;
	@%p35 bra 	$L__BB1_32;
	setp.lt.f32 	%p41, %f19, 0f00800000;
	mul.f32 	%f347, %f19, 0f4B000000;
	selp.f32 	%f348, %f347, %f19, %p41;
	selp.f32 	%f349, 0fC1B80000, 0f00000000, %p41;
	mov.b32 	%r58, %f348;
	add.s32 	%r59, %r58, -1059760811;
	and.b32  	%r60, %r59, -8388608;
	sub.s32 	%r61, %r58, %r60;
	mov.b32 	%f350, %r61;
	cvt.rn.f32.s32 	%f351, %r60;
	fma.rn.f32 	%f352, %f351, 0f34000000, %f349;
	add.f32 	%f353, %f350, 0fBF800000;
	fma.rn.f32 	%f354, %f353, 0fBE055027, 0f3E1039F6;
	fma.rn.f32 	%f355, %f354, %f353, 0fBDF8CDCC;
	fma.rn.f32 	%f356, %f355, %f353, 0f3E0F2955;
	fma.rn.f32 	%f357, %f356, %f353, 0fBE2AD8B9;
	fma.rn.f32 	%f358, %f357, %f353, 0f3E4CED0B;
	fma.rn.f32 	%f359, %f358, %f353, 0fBE7FFF22;
	fma.rn.f32 	%f360, %f359, %f353, 0f3EAAAA78;
	fma.rn.f32 	%f361, %f360, %f353, 0fBF000000;
	mul.f32 	%f362, %f353, %f361;
	fma.rn.f32 	%f363, %f362, %f353, %f353;
	fma.rn.f32 	%f364, %f352, 0f3F317218, %f363;
	setp.gt.u32 	%p42, %r58, 2139095039;
	fma.rn.f32 	%f365, %f348, 0f7F800000, 0f7F800000;
	selp.f32 	%f366, %f365, %f364, %p42;
	setp.eq.f32 	%p43, %f348, 0f00000000;
	neg.f32 	%f367, %f366;
	selp.f32 	%f685, 0f7F800000, %f367, %p43;
	bra.uni 	$L__BB1_33;
$L__BB1_32:
	add.f32 	%f305, %f19, %f19;
	cvt.rni.f32.f32 	%f306, %f305;
	cvt.rzi.s32.f32 	%r51, %f306;
	fma.rn.f32 	%f307, %f306, 0fBF000000, %f19;
	mul.f32 	%f308, %f307, 0f40490FDB;
	mul.rn.f32 	%f309, %f308, %f308;
	and.b32  	%r52, %r51, 1;
	setp.eq.b32 	%p36, %r52, 1;
	selp.f32 	%f310, 0f3F800000, %f308, %p36;
	fma.rn.f32 	%f311, %f309, %f310, 0f00000000;
	fma.rn.f32 	%f312, %f309, 0f37CBAC00, 0fBAB607ED;
	selp.f32 	%f313, %f312, 0fB94D4153, %p36;
	selp.f32 	%f314, 0f3D2AAABB, 0f3C0885E4, %p36;
	fma.rn.f32 	%f315, %f313, %f309, %f314;
	selp.f32 	%f316, 0fBEFFFFFF, 0fBE2AAAA8, %p36;
	fma.rn.f32 	%f317, %f315, %f309, %f316;
	fma.rn.f32 	%f318, %f317, %f311, %f310;
	and.b32  	%r53, %r51, 2;
	setp.eq.s32 	%p37, %r53, 0;
	mov.f32 	%f319, 0f00000000;
	sub.f32 	%f320, %f319, %f318;
	selp.f32 	%f321, %f318, %f320, %p37;
	abs.f32 	%f322, %f321;
	mul.f32 	%f323, %f19, %f322;
	setp.lt.f32 	%p38, %f323, 0f00800000;
	mul.f32 	%f324, %f323, 0f4B000000;
	selp.f32 	%f325, 0fC1B80000, 0f00000000, %p38;
	selp.f32 	%f326, %f324, %f323, %p38;
	mov.b32 	%r54, %f326;
	add.s32 	%r55, %r54, -1059760811;
	and.b32  	%r56, %r55, -8388608;
	sub.s32 	%r57, %r54, %r56;
	mov.b32 	%f327, %r57;
	cvt.rn.f32.s32 	%f328, %r56;
	fma.rn.f32 	%f329, %f328, 0f34000000, %f325;
	add.f32 	%f330, %f327, 0fBF800000;
	fma.rn.f32 	%f331, %f330, 0fBE055027, 0f3E1039F6;
	fma.rn.f32 	%f332, %f331, %f330, 0fBDF8CDCC;
	fma.rn.f32 	%f333, %f332, %f330, 0f3E0F2955;
	fma.rn.f32 	%f334, %f333, %f330, 0fBE2AD8B9;
	fma.rn.f32 	%f335, %f334, %f330, 0f3E4CED0B;
	fma.rn.f32 	%f336, %f335, %f330, 0fBE7FFF22;
	fma.rn.f32 	%f337, %f336, %f330, 0f3EAAAA78;
	fma.rn.f32 	%f338, %f337, %f330, 0fBF000000;
	mul.f32 	%f339, %f330, %f338;
	fma.rn.f32 	%f340, %f339, %f330, %f330;
	fma.rn.f32 	%f341, %f329, 0f3F317218, %f340;
	setp.gt.u32 	%p39, %r54, 2139095039;
	fma.rn.f32 	%f342, %f326, 0f7F800000, 0f7F800000;
	selp.f32 	%f343, %f342, %f341, %p39;
	setp.eq.f32 	%p40, %f326, 0f00000000;
	mov.f32 	%f344, 0f3F928682;
	sub.f32 	%f345, %f344, %f343;
	selp.f32 	%f346, 0f7F800000, %f345, %p40;
	sub.f32 	%f685, %f346, %f684;
$L__BB1_33:
	sub.f32 	%f368, %f683, %f685;
	add.f32 	%f686, %f686, %f368;
	add.s32 	%r104, %r104, 1;
	setp.ne.s32 	%p44, %r104, 0;
	add.s32 	%r103, %r103, 1;
	add.s32 	%r102, %r102, 1;
	@%p44 bra 	$L__BB1_5;
$L__BB1_34:
	abs.f32 	%f33, %f688;
	setp.ltu.f32 	%p45, %f33, 0f40400000;
	@%p45 bra 	$L__BB1_38;
	setp.ltu.f32 	%p46, %f33, 0f40F9999A;
	@%p46 bra 	$L__BB1_37;
	rcp.approx.ftz.f32 	%f369, %f33;
	mul.f32 	%f370, %f369, %f369;
	fma.rn.f32 	%f371, %f370, 0f3A4BE755, 0fBB360953;
	fma.rn.f32 	%f372, %f371, %f370, 0f3DAAAAA3;
	fma.rn.f32 	%f373, %f372, %f369, 0f3F6B3F8E;
	mov.b32 	%r62, %f33;
	add.s32 	%r63, %r62, -1059760811;
	and.b32  	%r64, %r63, -8388608;
	sub.s32 	%r65, %r62, %r64;
	mov.b32 	%f374, %r65;
	cvt.rn.f32.s32 	%f375, %r64;
	fma.rn.f32 	%f376, %f375, 0f34000000, 0f00000000;
	add.f32 	%f377, %f374, 0fBF800000;
	fma.rn.f32 	%f378, %f377, 0fBE055027, 0f3E1039F6;
	fma.rn.f32 	%f379, %f378, %f377, 0fBDF8CDCC;
	fma.rn.f32 	%f380, %f379, %f377, 0f3E0F2955;
	fma.rn.f32 	%f381, %f380, %f377, 0fBE2AD8B9;
	fma.rn.f32 	%f382, %f381, %f377, 0f3E4CED0B;
	fma.rn.f32 	%f383, %f382, %f377, 0fBE7FFF22;
	fma.rn.f32 	%f384, %f383, %f377, 0f3EAAAA78;
	fma.rn.f32 	%f385, %f384, %f377, 0fBF000000;
	mul.f32 	%f386, %f377, %f385;
	fma.rn.f32 	%f387, %f386, %f377, %f377;
	fma.rn.f32 	%f388, %f376, 0f3F317218, %f387;
	setp.gt.u32 	%p47, %r62, 2139095039;
	fma.rn.f32 	%f389, %f33, 0f7F800000, 0f7F800000;
	selp.f32 	%f390, %f389, %f388, %p47;
	mul.f32 	%f391, %f390, 0f3F000000;
	add.f32 	%f392, %f33, 0fBF000000;
	mul.rn.f32 	%f393, %f391, %f392;
	sub.f32 	%f394, %f393, %f33;
	add.rn.f32 	%f395, %f393, %f373;
	add.f32 	%f396, %f394, %f395;
	setp.eq.f32 	%p48, %f33, 0f7F800000;
	selp.f32 	%f689, 0f7F800000, %f396, %p48;
	bra.uni 	$L__BB1_43;
$L__BB1_37:
	add.f32 	%f397, %f33, 0fC0400000;
	fma.rn.f32 	%f398, %f397, 0fC43B38FB, 0fC640F6F8;
	fma.rn.f32 	%f399, %f398, %f397, 0fC7206560;
	fma.rn.f32 	%f400, %f399, %f397, 0fC73CB6AA;
	fma.rn.f32 	%f401, %f400, %f397, 0fC80BAE5A;
	add.f32 	%f402, %f397, 0fC381A020;
	fma.rn.f32 	%f403, %f402, %f397, 0fC62864B8;
	fma.rn.f32 	%f404, %f403, %f397, 0fC7B50686;
	fma.rn.f32 	%f405, %f404, %f397, 0fC8498465;
	rcp.approx.ftz.f32 	%f406, %f405;
	fma.rn.f32 	%f689, %f401, %f406, %f397;
	bra.uni 	$L__BB1_43;
$L__BB1_38:
	setp.ltu.f32 	%p49, %f33, 0f3FC00000;
	@%p49 bra 	$L__BB1_40;
	add.f32 	%f407, %f33, 0fC0000000;
	fma.rn.f32 	%f408, %f407, 0f385007FA, 0fB967A002;
	fma.rn.f32 	%f409, %f408, %f407, 0f3A0DE6FC;
	fma.rn.f32 	%f410, %f409, %f407, 0fBA9DE0E2;
	fma.rn.f32 	%f411, %f410, %f407, 0f3B3D05B7;
	fma.rn.f32 	%f412, %f411, %f407, 0fBBF1EB10;
	fma.rn.f32 	%f413, %f412, %f407, 0f3CA89A28;
	fma.rn.f32 	%f414, %f413, %f407, 0fBD89F01A;
	fma.rn.f32 	%f415, %f414, %f407, 0f3EA51A66;
	fma.rn.f32 	%f416, %f415, %f407, 0f3ED87730;
	mul.f32 	%f689, %f407, %f416;
	bra.uni 	$L__BB1_43;
$L__BB1_40:
	setp.ltu.f32 	%p50, %f33, 0f3F333333;
	@%p50 bra 	$L__BB1_42;
	mov.f32 	%f417, 0f3F800000;
	sub.f32 	%f418, %f417, %f33;
	fma.rn.f32 	%f419, %f418, 0f3D3BEF76, 0f3DD47577;
	fma.rn.f32 	%f420, %f419, %f418, 0f3DFB8079;
	fma.rn.f32 	%f421, %f420, %f418, 0f3E0295B5;
	fma.rn.f32 	%f422, %f421, %f418, 0f3E12A765;
	fma.rn.f32 	%f423, %f422, %f418, 0f3E2D6867;
	fma.rn.f32 	%f424, %f423, %f418, 0f3E5462BF;
	fma.rn.f32 	%f425, %f424, %f418, 0f3E8A8A72;
	fma.rn.f32 	%f426, %f425, %f418, 0f3ECD26A4;
	fma.rn.f32 	%f427, %f426, %f418, 0f3F528D32;
	fma.rn.f32 	%f428, %f427, %f418, 0f3F13C468;
	mul.f32 	%f689, %f418, %f428;
	bra.uni 	$L__BB1_43;
$L__BB1_42:
	fma.rn.f32 	%f429, %f33, 0f3B6B1C86, 0fBBB34878;
	fma.rn.f32 	%f430, %f429, %f33, 0fBD36CAEF;
	fma.rn.f32 	%f431, %f430, %f33, 0f3E2B5555;
	fma.rn.f32 	%f432, %f431, %f33, 0fBD2C96C7;
	fma.rn.f32 	%f433, %f432, %f33, 0fBF27E6EB;
	fma.rn.f32 	%f434, %f433, %f33, 0f3F13C463;
	mul.f32 	%f435, %f33, %f434;
	fma.rn.f32 	%f436, %f435, %f33, %f33;
	setp.lt.f32 	%p51, %f436, 0f00800000;
	mul.f32 	%f437, %f436, 0f4B000000;
	selp.f32 	%f438, %f437, %f436, %p51;
	selp.f32 	%f439, 0fC1B80000, 0f00000000, %p51;
	mov.b32 	%r66, %f438;
	add.s32 	%r67, %r66, -1059760811;
	and.b32  	%r68, %r67, -8388608;
	sub.s32 	%r69, %r66, %r68;
	mov.b32 	%f440, %r69;
	cvt.rn.f32.s32 	%f441, %r68;
	fma.rn.f32 	%f442, %f441, 0f34000000, %f439;
	add.f32 	%f443, %f440, 0fBF800000;
	fma.rn.f32 	%f444, %f443, 0fBE055027, 0f3E1039F6;
	fma.rn.f32 	%f445, %f444, %f443, 0fBDF8CDCC;
	fma.rn.f32 	%f446, %f445, %f443, 0f3E0F2955;
	fma.rn.f32 	%f447, %f446, %f443, 0fBE2AD8B9;
	fma.rn.f32 	%f448, %f447, %f443, 0f3E4CED0B;
	fma.rn.f32 	%f449, %f448, %f443, 0fBE7FFF22;
	fma.rn.f32 	%f450, %f449, %f443, 0f3EAAAA78;
	fma.rn.f32 	%f451, %f450, %f443, 0fBF000000;
	mul.f32 	%f452, %f443, %f451;
	fma.rn.f32 	%f453, %f452, %f443, %f443;
	fma.rn.f32 	%f454, %f442, 0f3F317218, %f453;
	setp.gt.u32 	%p52, %r66, 2139095039;
	fma.rn.f32 	%f455, %f438, 0f7F800000, 0f7F800000;
	selp.f32 	%f456, %f455, %f454, %p52;
	setp.eq.f32 	%p53, %f438, 0f00000000;
	neg.f32 	%f457, %f456;
	selp.f32 	%f689, 0f7F800000, %f457, %p53;
$L__BB1_43:
	setp.ge.f32 	%p54, %f688, 0f00000000;
	mov.f32 	%f690, %f689;
	@%p54 bra 	$L__BB1_48;
	cvt.rmi.f32.f32 	%f459, %f33;
	setp.eq.f32 	%p55, %f33, %f459;
	mov.f32 	%f690, 0f7F800000;
	@%p55 bra 	$L__BB1_48;
	setp.geu.f32 	%p56, %f33, 0f1FEC1E4A;
	@%p56 bra 	$L__BB1_47;
	setp.lt.f32 	%p62, %f33, 0f00800000;
	mul.f32 	%f502, %f33, 0f4B000000;
	selp.f32 	%f503, %f502, %f33, %p62;
	selp.f32 	%f504, 0fC1B80000, 0f00000000, %p62;
	mov.b32 	%r77, %f503;
	add.s32 	%r78, %r77, -1059760811;
	and.b32  	%r79, %r78, -8388608;
	sub.s32 	%r80, %r77, %r79;
	mov.b32 	%f505, %r80;
	cvt.rn.f32.s32 	%f506, %r79;
	fma.rn.f32 	%f507, %f506, 0f34000000, %f504;
	add.f32 	%f508, %f505, 0fBF800000;
	fma.rn.f32 	%f509, %f508, 0fBE055027, 0f3E1039F6;
	fma.rn.f32 	%f510, %f509, %f508, 0fBDF8CDCC;
	fma.rn.f32 	%f511, %f510, %f508, 0f3E0F2955;
	fma.rn.f32 	%f512, %f511, %f508, 0fBE2AD8B9;
	fma.rn.f32 	%f513, %f512, %f508, 0f3E4CED0B;
	fma.rn.f32 	%f514, %f513, %f508, 0fBE7FFF22;
	fma.rn.f32 	%f515, %f514, %f508, 0f3EAAAA78;
	fma.rn.f32 	%f516, %f515, %f508, 0fBF000000;
	mul.f32 	%f517, %f508, %f516;
	fma.rn.f32 	%f518, %f517, %f508, %f508;
	fma.rn.f32 	%f519, %f507, 0f3F317218, %f518;
	setp.gt.u32 	%p63, %r77, 2139095039;
	fma.rn.f32 	%f520, %f503, 0f7F800000, 0f7F800000;
	selp.f32 	%f521, %f520, %f519, %p63;
	setp.eq.f32 	%p64, %f503, 0f00000000;
	neg.f32 	%f522, %f521;
	selp.f32 	%f690, 0f7F800000, %f522, %p64;
	bra.uni 	$L__BB1_48;
$L__BB1_47:
	add.f32 	%f460, %f33, %f33;
	cvt.rni.f32.f32 	%f461, %f460;
	cvt.rzi.s32.f32 	%r70, %f461;
	fma.rn.f32 	%f462, %f461, 0fBF000000, %f33;
	mul.f32 	%f463, %f462, 0f40490FDB;
	mul.rn.f32 	%f464, %f463, %f463;
	and.b32  	%r71, %r70, 1;
	setp.eq.b32 	%p57, %r71, 1;
	selp.f32 	%f465, 0f3F800000, %f463, %p57;
	fma.rn.f32 	%f466, %f464, %f465, 0f00000000;
	fma.rn.f32 	%f467, %f464, 0f37CBAC00, 0fBAB607ED;
	selp.f32 	%f468, %f467, 0fB94D4153, %p57;
	selp.f32 	%f469, 0f3D2AAABB, 0f3C0885E4, %p57;
	fma.rn.f32 	%f470, %f468, %f464, %f469;
	selp.f32 	%f471, 0fBEFFFFFF, 0fBE2AAAA8, %p57;
	fma.rn.f32 	%f472, %f470, %f464, %f471;
	fma.rn.f32 	%f473, %f472, %f466, %f465;
	and.b32  	%r72, %r70, 2;
	setp.eq.s32 	%p58, %r72, 0;
	mov.f32 	%f474, 0f00000000;
	sub.f32 	%f475, %f474, %f473;
	selp.f32 	%f476, %f473, %f475, %p58;
	abs.f32 	%f477, %f476;
	mul.f32 	%f478, %f33, %f477;
	setp.lt.f32 	%p59, %f478, 0f00800000;
	mul.f32 	%f479, %f478, 0f4B000000;
	selp.f32 	%f480, 0fC1B80000, 0f00000000, %p59;
	selp.f32 	%f481, %f479, %f478, %p59;
	mov.b32 	%r73, %f481;
	add.s32 	%r74, %r73, -1059760811;
	and.b32  	%r75, %r74, -8388608;
	sub.s32 	%r76, %r73, %r75;
	mov.b32 	%f482, %r76;
	cvt.rn.f32.s32 	%f483, %r75;
	fma.rn.f32 	%f484, %f483, 0f34000000, %f480;
	add.f32 	%f485, %f482, 0fBF800000;
	fma.rn.f32 	%f486, %f485, 0fBE055027, 0f3E1039F6;
	fma.rn.f32 	%f487, %f486, %f485, 0fBDF8CDCC;
	fma.rn.f32 	%f488, %f487, %f485, 0f3E0F2955;
	fma.rn.f32 	%f489, %f488, %f485, 0fBE2AD8B9;
	fma.rn.f32 	%f490, %f489, %f485, 0f3E4CED0B;
	fma.rn.f32 	%f491, %f490, %f485, 0fBE7FFF22;
	fma.rn.f32 	%f492, %f491, %f485, 0f3EAAAA78;
	fma.rn.f32 	%f493, %f492, %f485, 0fBF000000;
	mul.f32 	%f494, %f485, %f493;
	fma.rn.f32 	%f495, %f494, %f485, %f485;
	fma.rn.f32 	%f496, %f484, 0f3F317218, %f495;
	setp.gt.u32 	%p60, %r73, 2139095039;
	fma.rn.f32 	%f497, %f481, 0f7F800000, 0f7F800000;
	selp.f32 	%f498, %f497, %f496, %p60;
	setp.eq.f32 	%p61, %f481, 0f00000000;
	mov.f32 	%f499, 0f3F928682;
	sub.f32 	%f500, %f499, %f498;
	selp.f32 	%f501, 0f7F800000, %f500, %p61;
	sub.f32 	%f690, %f501, %f689;
$L__BB1_48:
	abs.f32 	%f43, %f687;
	setp.ltu.f32 	%p65, %f43, 0f40400000;
	@%p65 bra 	$L__BB1_52;
	setp.ltu.f32 	%p66, %f43, 0f40F9999A;
	@%p66 bra 	$L__BB1_51;
	rcp.approx.ftz.f32 	%f523, %f43;
	mul.f32 	%f524, %f523, %f523;
	fma.rn.f32 	%f525, %f524, 0f3A4BE755, 0fBB360953;
	fma.rn.f32 	%f526, %f525, %f524, 0f3DAAAAA3;
	fma.rn.f32 	%f527, %f526, %f523, 0f3F6B3F8E;
	mov.b32 	%r81, %f43;
	add.s32 	%r82, %r81, -1059760811;
	and.b32  	%r83, %r82, -8388608;
	sub.s32 	%r84, %r81, %r83;
	mov.b32 	%f528, %r84;
	cvt.rn.f32.s32 	%f529, %r83;
	fma.rn.f32 	%f530, %f529, 0f34000000, 0f00000000;
	add.f32 	%f531, %f528, 0fBF800000;
	fma.rn.f32 	%f532, %f531, 0fBE055027, 0f3E1039F6;
	fma.rn.f32 	%f533, %f532, %f531, 0fBDF8CDCC;
	fma.rn.f32 	%f534, %f533, %f531, 0f3E0F2955;
	fma.rn.f32 	%f535, %f534, %f531, 0fBE2AD8B9;
	fma.rn.f32 	%f536, %f535, %f531, 0f3E4CED0B;
	fma.rn.f32 	%f537, %f536, %f531, 0fBE7FFF22;
	fma.rn.f32 	%f538, %f537, %f531, 0f3EAAAA78;
	fma.rn.f32 	%f539, %f538, %f531, 0fBF000000;
	mul.f32 	%f540, %f531, %f539;
	fma.rn.f32 	%f541, %f540, %f531, %f531;
	fma.rn.f32 	%f542, %f530, 0f3F317218, %f541;
	setp.gt.u32 	%p67, %r81, 2139095039;
	fma.rn.f32 	%f543, %f43, 0f7F800000, 0f7F800000;
	selp.f32 	%f544, %f543, %f542, %p67;
	mul.f32 	%f545, %f544, 0f3F000000;
	add.f32 	%f546, %f43, 0fBF000000;
	mul.rn.f32 	%f547, %f545, %f546;
	sub.f32 	%f548, %f547, %f43;
	add.rn.f32 	%f549, %f547, %f527;
	add.f32 	%f550, %f548, %f549;
	setp.eq.f32 	%p68, %f43, 0f7F800000;
	selp.f32 	%f691, 0f7F800000, %f550, %p68;
	bra.uni 	$L__BB1_57;
$L__BB1_51:
	add.f32 	%f551, %f43, 0fC0400000;
	fma.rn.f32 	%f552, %f551, 0fC43B38FB, 0fC640F6F8;
	fma.rn.f32 	%f553, %f552, %f551, 0fC7206560;
	fma.rn.f32 	%f554, %f553, %f551, 0fC73CB6AA;
	fma.rn.f32 	%f555, %f554, %f551, 0fC80BAE5A;
	add.f32 	%f556, %f551, 0fC381A020;
	fma.rn.f32 	%f557, %f556, %f551, 0fC62864B8;
	fma.rn.f32 	%f558, %f557, %f551, 0fC7B50686;
	fma.rn.f32 	%f559, %f558, %f551, 0fC8498465;
	rcp.approx.ftz.f32 	%f560, %f559;
	fma.rn.f32 	%f691, %f555, %f560, %f551;
	bra.uni 	$L__BB1_57;
$L__BB1_52:
	setp.ltu.f32 	%p69, %f43, 0f3FC00000;
	@%p69 bra 	$L__BB1_54;
	add.f32 	%f561, %f43, 0fC0000000;
	fma.rn.f32 	%f562, %f561, 0f385007FA, 0fB967A002;
	fma.rn.f32 	%f563, %f562, %f561, 0f3A0DE6FC;
	fma.rn.f32 	%f564, %f563, %f561, 0fBA9DE0E2;
	fma.rn.f32 	%f565, %f564, %f561, 0f3B3D05B7;
	fma.rn.f32 	%f566, %f565, %f561, 0fBBF1EB10;
	fma.rn.f32 	%f567, %f566, %f561, 0f3CA89A28;
	fma.rn.f32 	%f568, %f567, %f561, 0fBD89F01A;
	fma.rn.f32 	%f569, %f568, %f561, 0f3EA51A66;
	fma.rn.f32 	%f570, %f569, %f561, 0f3ED87730;
	mul.f32 	%f691, %f561, %f570;
	bra.uni 	$L__BB1_57;
$L__BB1_54:
	setp.ltu.f32 	%p70, %f43, 0f3F333333;
	@%p70 bra 	$L__BB1_56;
	mov.f32 	%f571, 0f3F800000;
	sub.f32 	%f572, %f571, %f43;
	fma.rn.f32 	%f573, %f572, 0f3D3BEF76, 0f3DD47577;
	fma.rn.f32 	%f574, %f573, %f572, 0f3DFB8079;
	fma.rn.f32 	%f575, %f574, %f572, 0f3E0295B5;
	fma.rn.f32 	%f576, %f575, %f572, 0f3E12A765;
	fma.rn.f32 	%f577, %f576, %f572, 0f3E2D6867;
	fma.rn.f32 	%f578, %f577, %f572, 0f3E5462BF;
	fma.rn.f32 	%f579, %f578, %f572, 0f3E8A8A72;
	fma.rn.f32 	%f580, %f579, %f572, 0f3ECD26A4;
	fma.rn.f32 	%f581, %f580, %f572, 0f3F528D32;
	fma.rn.f32 	%f582, %f581, %f572, 0f3F13C468;
	mul.f32 	%f691, %f572, %f582;
	bra.uni 	$L__BB1_57;
$L__BB1_56:
	fma.rn.f32 	%f583, %f43, 0f3B6B1C86, 0fBBB34878;
	fma.rn.f32 	%f584, %f583, %f43, 0fBD36CAEF;
	fma.rn.f32 	%f585, %f584, %f43, 0f3E2B5555;
	fma.rn.f32 	%f586, %f585, %f43, 0fBD2C96C7;
	fma.rn.f32 	%f587, %f586, %f43, 0fBF27E6EB;
	fma.rn.f32 	%f588, %f587, %f43, 0f3F13C463;
	mul.f32 	%f589, %f43, %f588;
	fma.rn.f32 	%f590, %f589, %f43, %f43;
	setp.lt.f32 	%p71, %f590, 0f00800000;
	mul.f32 	%f591, %f590, 0f4B000000;
	selp.f32 	%f592, %f591, %f590, %p71;
	selp.f32 	%f593, 0fC1B80000, 0f00000000, %p71;
	mov.b32 	%r85, %f592;
	add.s32 	%r86, %r85, -1059760811;
	and.b32  	%r87, %r86, -8388608;
	sub.s32 	%r88, %r85, %r87;
	mov.b32 	%f594, %r88;
	cvt.rn.f32.s32 	%f595, %r87;
	fma.rn.f32 	%f596, %f595, 0f34000000, %f593;
	add.f32 	%f597, %f594, 0fBF800000;
	fma.rn.f32 	%f598, %f597, 0fBE055027, 0f3E1039F6;
	fma.rn.f32 	%f599, %f598, %f597, 0fBDF8CDCC;
	fma.rn.f32 	%f600, %f599, %f597, 0f3E0F2955;
	fma.rn.f32 	%f601, %f600, %f597, 0fBE2AD8B9;
	fma.rn.f32 	%f602, %f601, %f597, 0f3E4CED0B;
	fma.rn.f32 	%f603, %f602, %f597, 0fBE7FFF22;
	fma.rn.f32 	%f604, %f603, %f597, 0f3EAAAA78;
	fma.rn.f32 	%f605, %f604, %f597, 0fBF000000;
	mul.f32 	%f606, %f597, %f605;
	fma.rn.f32 	%f607, %f606, %f597, %f597;
	fma.rn.f32 	%f608, %f596, 0f3F317218, %f607;
	setp.gt.u32 	%p72, %r85, 2139095039;
	fma.rn.f32 	%f609, %f592, 0f7F800000, 0f7F800000;
	selp.f32 	%f610, %f609, %f608, %p72;
	setp.eq.f32 	%p73, %f592, 0f00000000;
	neg.f32 	%f611, %f610;
	selp.f32 	%f691, 0f7F800000, %f611, %p73;
$L__BB1_57:
	setp.ge.f32 	%p74, %f687, 0f00000000;
	mov.f32 	%f692, %f691;
	@%p74 bra 	$L__BB1_62;
	cvt.rmi.f32.f32 	%f613, %f43;
	setp.eq.f32 	%p75, %f43, %f613;
	mov.f32 	%f692, 0f7F800000;
	@%p75 bra 	$L__BB1_62;
	setp.geu.f32 	%p76, %f43, 0f1FEC1E4A;
	@%p76 bra 	$L__BB1_61;
	setp.lt.f32 	%p82, %f43, 0f00800000;
	mul.f32 	%f656, %f43, 0f4B000000;
	selp.f32 	%f657, %f656, %f43, %p82;
	selp.f32 	%f658, 0fC1B80000, 0f00000000, %p82;
	mov.b32 	%r96, %f657;
	add.s32 	%r97, %r96, -1059760811;
	and.b32  	%r98, %r97, -8388608;
	sub.s32 	%r99, %r96, %r98;
	mov.b32 	%f659, %r99;
	cvt.rn.f32.s32 	%f660, %r98;
	fma.rn.f32 	%f661, %f660, 0f34000000, %f658;
	add.f32 	%f662, %f659, 0fBF800000;
	fma.rn.f32 	%f663, %f662, 0fBE055027, 0f3E1039F6;
	fma.rn.f32 	%f664, %f663, %f662, 0fBDF8CDCC;
	fma.rn.f32 	%f665, %f664, %f662, 0f3E0F2955;
	fma.rn.f32 	%f666, %f665, %f662, 0fBE2AD8B9;
	fma.rn.f32 	%f667, %f666, %f662, 0f3E4CED0B;
	fma.rn.f32 	%f668, %f667, %f662, 0fBE7FFF22;
	fma.rn.f32 	%f669, %f668, %f662, 0f3EAAAA78;
	fma.rn.f32 	%f670, %f669, %f662, 0fBF000000;
	mul.f32 	%f671, %f662, %f670;
	fma.rn.f32 	%f672, %f671, %f662, %f662;
	fma.rn.f32 	%f673, %f661, 0f3F317218, %f672;
	setp.gt.u32 	%p83, %r96, 2139095039;
	fma.rn.f32 	%f674, %f657, 0f7F800000, 0f7F800000;
	selp.f32 	%f675, %f674, %f673, %p83;
	setp.eq.f32 	%p84, %f657, 0f00000000;
	neg.f32 	%f676, %f675;
	selp.f32 	%f692, 0f7F800000, %f676, %p84;
	bra.uni 	$L__BB1_62;
$L__BB1_61:
	add.f32 	%f614, %f43, %f43;
	cvt.rni.f32.f32 	%f615, %f614;
	cvt.rzi.s32.f32 	%r89, %f615;
	fma.rn.f32 	%f616, %f615, 0fBF000000, %f43;
	mul.f32 	%f617, %f616, 0f40490FDB;
	mul.rn.f32 	%f618, %f617, %f617;
	and.b32  	%r90, %r89, 1;
	setp.eq.b32 	%p77, %r90, 1;
	selp.f32 	%f619, 0f3F800000, %f617, %p77;
	fma.rn.f32 	%f620, %f618, %f619, 0f00000000;
	fma.rn.f32 	%f621, %f618, 0f37CBAC00, 0fBAB607ED;
	selp.f32 	%f622, %f621, 0fB94D4153, %p77;
	selp.f32 	%f623, 0f3D2AAABB, 0f3C0885E4, %p77;
	fma.rn.f32 	%f624, %f622, %f618, %f623;
	selp.f32 	%f625, 0fBEFFFFFF, 0fBE2AAAA8, %p77;
	fma.rn.f32 	%f626, %f624, %f618, %f625;
	fma.rn.f32 	%f627, %f626, %f620, %f619;
	and.b32  	%r91, %r89, 2;
	setp.eq.s32 	%p78, %r91, 0;
	mov.f32 	%f628, 0f00000000;
	sub.f32 	%f629, %f628, %f627;
	selp.f32 	%f630, %f627, %f629, %p78;
	abs.f32 	%f631, %f630;
	mul.f32 	%f632, %f43, %f631;
	setp.lt.f32 	%p79, %f632, 0f00800000;
	mul.f32 	%f633, %f632, 0f4B000000;
	selp.f32 	%f634, 0fC1B80000, 0f00000000, %p79;
	selp.f32 	%f635, %f633, %f632, %p79;
	mov.b32 	%r92, %f635;
	add.s32 	%r93, %r92, -1059760811;
	and.b32  	%r94, %r93, -8388608;
	sub.s32 	%r95, %r92, %r94;
	mov.b32 	%f636, %r95;
	cvt.rn.f32.s32 	%f637, %r94;
	fma.rn.f32 	%f638, %f637, 0f34000000, %f634;
	add.f32 	%f639, %f636, 0fBF800000;
	fma.rn.f32 	%f640, %f639, 0fBE055027, 0f3E1039F6;
	fma.rn.f32 	%f641, %f640, %f639, 0fBDF8CDCC;
	fma.rn.f32 	%f642, %f641, %f639, 0f3E0F2955;
	fma.rn.f32 	%f643, %f642, %f639, 0fBE2AD8B9;
	fma.rn.f32 	%f644, %f643, %f639, 0f3E4CED0B;
	fma.rn.f32 	%f645, %f644, %f639, 0fBE7FFF22;
	fma.rn.f32 	%f646, %f645, %f639, 0f3EAAAA78;
	fma.rn.f32 	%f647, %f646, %f639, 0fBF000000;
	mul.f32 	%f648, %f639, %f647;
	fma.rn.f32 	%f649, %f648, %f639, %f639;
	fma.rn.f32 	%f650, %f638, 0f3F317218, %f649;
	setp.gt.u32 	%p80, %r92, 2139095039;
	fma.rn.f32 	%f651, %f635, 0f7F800000, 0f7F800000;
	selp.f32 	%f652, %f651, %f650, %p80;
	setp.eq.f32 	%p81, %f635, 0f00000000;
	mov.f32 	%f653, 0f3F928682;
	sub.f32 	%f654, %f653, %f652;
	selp.f32 	%f655, 0f7F800000, %f654, %p81;
	sub.f32 	%f692, %f655, %f691;
$L__BB1_62:
	sub.f32 	%f677, %f690, %f692;
	add.f32 	%f686, %f686, %f677;
	add.s32 	%r101, %r5, %r101;
	add.s32 	%r100, %r100, 1;
	setp.ne.s32 	%p85, %r100, %r17;
	@%p85 bra 	$L__BB1_3;
$L__BB1_63:
	cvta.to.global.u64 	%rd14, %rd6;
	mul.wide.s32 	%rd15, %r1, 4;
	add.s64 	%rd16, %rd14, %rd15;
	st.global.f32 	[%rd16], %f686;
$L__BB1_64:
	ret;

}
	// .globl	_Z24compute_human_likelihoodffffPfS_S_PiS0_S_ii
.visible .entry _Z24compute_human_likelihoodffffPfS_S_PiS0_S_ii(
	.param .f32 _Z24compute_human_likelihoodffffPfS_S_PiS0_S_ii_param_0,
	.param .f32 _Z24compute_human_likelihoodffffPfS_S_PiS0_S_ii_param_1,
	.param .f32 _Z24compute_human_likelihoodffffPfS_S_PiS0_S_ii_param_2,
	.param .f32 _Z24compute_human_likelihoodffffPfS_S_PiS0_S_ii_param_3,
	.param .u64 .ptr .align 1 _Z24compute_human_likelihoodffffPfS_S_PiS0_S_ii_param_4,
	.param .u64 .ptr .align 1 _Z24compute_human_likelihoodffffPfS_S_PiS0_S_ii_param_5,
	.param .u64 .ptr .align 1 _Z24compute_human_likelihoodffffPfS_S_PiS0_S_ii_param_6,
	.param .u64 .ptr .align 1 _Z24compute_human_likelihoodffffPfS_S_PiS0_S_ii_param_7,
	.param .u64 .ptr .align 1 _Z24compute_human_likelihoodffffPfS_S_PiS0_S_ii_param_8,
	.param .u64 .ptr .align 1 _Z24compute_human_likelihoodffffPfS_S_PiS0_S_ii_param_9,
	.param .u32 _Z24compute_human_likelihoodffffPfS_S_PiS0_S_ii_param_10,
	.param .u32 _Z24compute_human_likelihoodffffPfS_S_PiS0_S_ii_param_11
)
{
	.reg .pred 	%p<49>;
	.reg .b32 	%r<111>;
	.reg .b32 	%f<473>;
	.reg .b64 	%rd<99>;
	.reg .b64 	%fd<12>;

	ld.param.f32 	%f33, [_Z24compute_human_likelihoodffffPfS_S_PiS0_S_ii_param_1];
	ld.param.f32 	%f34, [_Z24compute_human_likelihoodffffPfS_S_PiS0_S_ii_param_2];
	ld.param.f32 	%f35, [_Z24compute_human_likelihoodffffPfS_S_PiS0_S_ii_param_3];
	ld.param.u64 	%rd16, [_Z24compute_human_likelihoodffffPfS_S_PiS0_S_ii_param_4];
	ld.param.u64 	%rd17, [_Z24compute_human_likelihoodffffPfS_S_PiS0_S_ii_param_5];
	ld.param.u64 	%rd18, [_Z24compute_human_likelihoodffffPfS_S_PiS0_S_ii_param_6];
	ld.param.u32 	%r38, [_Z24compute_human_likelihoodffffPfS_S_PiS0_S_ii_param_10];
	ld.param.u32 	%r39, [_Z24compute_human_likelihoodffffPfS_S_PiS0_S_ii_param_11];
	cvta.to.global.u64 	%rd1, %rd17;
	cvta.to.global.u64 	%rd2, %rd16;
	cvta.to.global.u64 	%rd3, %rd18;
	mov.u32 	%r40, %ctaid.x;
	mov.u32 	%r41, %ntid.x;
	mov.u32 	%r42, %tid.x;
	mad.lo.s32 	%r1, %r40, %r41, %r42;
	setp.ge.s32 	%p1, %r1, %r39;
	@%p1 bra 	$L__BB2_32;
	setp.lt.s32 	%p2, %r38, 1;
	mov.f32 	%f459, 0fFF800000;
	@%p2 bra 	$L__BB2_13;
	and.b32  	%r2, %r38, 7;
	setp.lt.u32 	%p3, %r38, 8;
	mov.f32 	%f459, 0fFF800000;
	mov.b32 	%r98, 0;
	@%p3 bra 	$L__BB2_5;
	and.b32  	%r98, %r38, 2147483640;
	neg.s32 	%r102, %r98;
	shl.b32 	%r5, %r39, 3;
	add.s64 	%rd96, %rd2, 16;
	mov.f32 	%f459, 0fFF800000;
	mul.wide.s32 	%rd21, %r39, 4;
	mov.u32 	%r101, %r1;
$L__BB2_4:
	.pragma "nounroll";
	ld.global.f32 	%f40, [%rd96+-16];
	div.rn.f32 	%f41, %f40, %f34;
	mul.wide.s32 	%rd19, %r101, 4;
	add.s64 	%rd20, %rd1, %rd19;
	ld.global.f32 	%f42, [%rd20];
	div.rn.f32 	%f43, %f42, %f35;
	add.f32 	%f44, %f41, %f43;
	setp.gt.f32 	%p4, %f44, %f459;
	selp.f32 	%f45, %f44, %f459, %p4;
	ld.global.f32 	%f46, [%rd96+-12];
	div.rn.f32 	%f47, %f46, %f34;
	add.s64 	%rd22, %rd20, %rd21;
	ld.global.f32 	%f48, [%rd22];
	div.rn.f32 	%f49, %f48, %f35;
	add.f32 	%f50, %f47, %f49;
	setp.gt.f32 	%p5, %f50, %f45;
	selp.f32 	%f51, %f50, %f45, %p5;
	ld.global.f32 	%f52, [%rd96+-8];
	div.rn.f32 	%f53, %f52, %f34;
	add.s64 	%rd23, %rd22, %rd21;
	ld.global.f32 	%f54, [%rd23];
	div.rn.f32 	%f55, %f54, %f35;
	add.f32 	%f56, %f53, %f55;
	setp.gt.f32 	%p6, %f56, %f51;
	selp.f32 	%f57, %f56, %f51, %p6;
	ld.global.f32 	%f58, [%rd96+-4];
	div.rn.f32 	%f59, %f58, %f34;
	add.s64 	%rd24, %rd23, %rd21;
	ld.global.f32 	%f60, [%rd24];
	div.rn.f32 	%f61, %f60, %f35;
	add.f32 	%f62, %f59, %f61;
	setp.gt.f32 	%p7, %f62, %f57;
	selp.f32 	%f63, %f62, %f57, %p7;
	ld.global.f32 	%f64, [%rd96];
	div.rn.f32 	%f65, %f64, %f34;
	add.s64 	%rd25, %rd24, %rd21;
	ld.global.f32 	%f66, [%rd25];
	div.rn.f32 	%f67, %f66, %f35;
	add.f32 	%f68, %f65, %f67;
	setp.gt.f32 	%p8, %f68, %f63;
	selp.f32 	%f69, %f68, %f63, %p8;
	ld.global.f32 	%f70, [%rd96+4];
	div.rn.f32 	%f71, %f70, %f34;
	add.s64 	%rd26, %rd25, %rd21;
	ld.global.f32 	%f72, [%rd26];
	div.rn.f32 	%f73, %f72, %f35;
	add.f32 	%f74, %f71, %f73;
	setp.gt.f32 	%p9, %f74, %f69;
	selp.f32 	%f75, %f74, %f69, %p9;
	ld.global.f32 	%f76, [%rd96+8];
	div.rn.f32 	%f77, %f76, %f34;
	add.s64 	%rd27, %rd26, %rd21;
	ld.global.f32 	%f78, [%rd27];
	div.rn.f32 	%f79, %f78, %f35;
	add.f32 	%f80, %f77, %f79;
	setp.gt.f32 	%p10, %f80, %f75;
	selp.f32 	%f81, %f80, %f75, %p10;
	ld.global.f32 	%f82, [%rd96+12];
	div.rn.f32 	%f83, %f82, %f34;
	add.s64 	%rd28, %rd27, %rd21;
	ld.global.f32 	%f84, [%rd28];
	div.rn.f32 	%f85, %f84, %f35;
	add.f32 	%f86, %f83, %f85;
	setp.gt.f32 	%p11, %f86, %f81;
	selp.f32 	%f459, %f86, %f81, %p11;
	add.s32 	%r102, %r102, 8;
	add.s32 	%r101, %r101, %r5;
	add.s64 	%rd96, %rd96, 32;
	setp.eq.s32 	%p12, %r102, 0;
	@%p12 bra 	$L__BB2_5;
	bra.uni 	$L__BB2_4;
$L__BB2_5:
	setp.eq.s32 	%p13, %r2, 0;
	@%p13 bra 	$L__BB2_13;
	and.b32  	%r7, %r38, 3;
	setp.lt.u32 	%p14, %r2, 4;
	@%p14 bra 	$L__BB2_8;
	mul.wide.u32 	%rd29, %r98, 4;
	add.s64 	%rd30, %rd2, %rd29;
	ld.global.f32 	%f88, [%rd30];
	div.rn.f32 	%f89, %f88, %f34;
	mad.lo.s32 	%r44, %r98, %r39, %r1;
	mul.wide.s32 	%rd31, %r44, 4;
	add.s64 	%rd32, %rd1, %rd31;
	ld.global.f32 	%f90, [%rd32];
	div.rn.f32 	%f91, %f90, %f35;
	add.f32 	%f92, %f89, %f91;
	setp.gt.f32 	%p15, %f92, %f459;
	selp.f32 	%f93, %f92, %f459, %p15;
	ld.global.f32 	%f94, [%rd30+4];
	div.rn.f32 	%f95, %f94, %f34;
	mul.wide.s32 	%rd33, %r39, 4;
	add.s64 	%rd34, %rd32, %rd33;
	ld.global.f32 	%f96, [%rd34];
	div.rn.f32 	%f97, %f96, %f35;
	add.f32 	%f98, %f95, %f97;
	setp.gt.f32 	%p16, %f98, %f93;
	selp.f32 	%f99, %f98, %f93, %p16;
	ld.global.f32 	%f100, [%rd30+8];
	div.rn.f32 	%f101, %f100, %f34;
	add.s64 	%rd35, %rd34, %rd33;
	ld.global.f32 	%f102, [%rd35];
	div.rn.f32 	%f103, %f102, %f35;
	add.f32 	%f104, %f101, %f103;
	setp.gt.f32 	%p17, %f104, %f99;
	selp.f32 	%f105, %f104, %f99, %p17;
	ld.global.f32 	%f106, [%rd30+12];
	div.rn.f32 	%f107, %f106, %f34;
	add.s64 	%rd36, %rd35, %rd33;
	ld.global.f32 	%f108, [%rd36];
	div.rn.f32 	%f109, %f108, %f35;
	add.f32 	%f110, %f107, %f109;
	setp.gt.f32 	%p18, %f110, %f105;
	selp.f32 	%f459, %f110, %f105, %p18;
	add.s32 	%r98, %r98, 4;
$L__BB2_8:
	setp.eq.s32 	%p19, %r7, 0;
	@%p19 bra 	$L__BB2_13;
	setp.eq.s32 	%p20, %r7, 1;
	@%p20 bra 	$L__BB2_11;
	mul.wide.u32 	%rd37, %r98, 4;
	add.s64 	%rd38, %rd2, %rd37;
	ld.global.f32 	%f112, [%rd38];
	div.rn.f32 	%f113, %f112, %f34;
	mad.lo.s32 	%r45, %r98, %r39, %r1;
	mul.wide.s32 	%rd39, %r45, 4;
	add.s64 	%rd40, %rd1, %rd39;
	ld.global.f32 	%f114, [%rd40];
	div.rn.f32 	%f115, %f114, %f35;
	add.f32 	%f116, %f113, %f115;
	setp.gt.f32 	%p21, %f116, %f459;
	selp.f32 	%f117, %f116, %f459, %p21;
	ld.global.f32 	%f118, [%rd38+4];
	div.rn.f32 	%f119, %f118, %f34;
	mul.wide.s32 	%rd41, %r39, 4;
	add.s64 	%rd42, %rd40, %rd41;
	ld.global.f32 	%f120, [%rd42];
	div.rn.f32 	%f121, %f120, %f35;
	add.f32 	%f122, %f119, %f121;
	setp.gt.f32 	%p22, %f122, %f117;
	selp.f32 	%f459, %f122, %f117, %p22;
	add.s32 	%r98, %r98, 2;
$L__BB2_11:
	and.b32  	%r46, %r38, 1;
	setp.eq.b32 	%p23, %r46, 1;
	not.pred 	%p24, %p23;
	@%p24 bra 	$L__BB2_13;
	mul.wide.u32 	%rd43, %r98, 4;
	add.s64 	%rd44, %rd2, %rd43;
	ld.global.f32 	%f123, [%rd44];
	div.rn.f32 	%f124, %f123, %f34;
	mad.lo.s32 	%r47, %r98, %r39, %r1;
	mul.wide.s32 	%rd45, %r47, 4;
	add.s64 	%rd46, %rd1, %rd45;
	ld.global.f32 	%f125, [%rd46];
	div.rn.f32 	%f126, %f125, %f35;
	add.f32 	%f127, %f124, %f126;
	setp.gt.f32 	%p25, %f127, %f459;
	selp.f32 	%f459, %f127, %f459, %p25;
$L__BB2_13:
	setp.lt.s32 	%p26, %r38, 1;
	mov.f32 	%f466, 0f00000000;
	@%p26 bra 	$L__BB2_22;
	and.b32  	%r12, %r38, 3;
	setp.lt.u32 	%p27, %r38, 4;
	mov.f32 	%f466, 0f00000000;
	mov.b32 	%r105, 0;
	@%p27 bra 	$L__BB2_17;
	and.b32  	%r105, %r38, 2147483644;
	neg.s32 	%r104, %r105;
	shl.b32 	%r15, %r39, 2;
	add.s64 	%rd97, %rd2, 8;
	mov.f32 	%f466, 0f00000000;
	mul.wide.s32 	%rd49, %r39, 4;
	mov.u32 	%r103, %r1;
$L__BB2_16:
	.pragma "nounroll";
	ld.global.f32 	%f132, [%rd97+-8];
	div.rn.f32 	%f133, %f132, %f34;
	mul.wide.s32 	%rd47, %r103, 4;
	add.s64 	%rd48, %rd1, %rd47;
	ld.global.f32 	%f134, [%rd48];
	div.rn.f32 	%f135, %f134, %f35;
	add.f32 	%f136, %f133, %f135;
	sub.f32 	%f137, %f136, %f459;
	fma.rn.f32 	%f138, %f137, 0f3BBB989D, 0f3F000000;
	cvt.sat.f32.f32 	%f139, %f138;
	mov.f32 	%f140, 0f4B400001;
	mov.f32 	%f141, 0f437C0000;
	fma.rm.f32 	%f142, %f139, %f141, %f140;
	add.f32 	%f143, %f142, 0fCB40007F;
	neg.f32 	%f144, %f143;
	fma.rn.f32 	%f145, %f137, 0f3FB8AA3B, %f144;
	fma.rn.f32 	%f146, %f137, 0f32A57060, %f145;
	mov.b32 	%r49, %f142;
	shl.b32 	%r50, %r49, 23;
	mov.b32 	%f147, %r50;
	ex2.approx.ftz.f32 	%f148, %f146;
	fma.rn.f32 	%f149, %f148, %f147, %f466;
	ld.global.f32 	%f150, [%rd97+-4];
	div.rn.f32 	%f151, %f150, %f34;
	add.s64 	%rd50, %rd48, %rd49;
	ld.global.f32 	%f152, [%rd50];
	div.rn.f32 	%f153, %f152, %f35;
	add.f32 	%f154, %f151, %f153;
	sub.f32 	%f155, %f154, %f459;
	fma.rn.f32 	%f156, %f155, 0f3BBB989D, 0f3F000000;
	cvt.sat.f32.f32 	%f157, %f156;
	fma.rm.f32 	%f158, %f157, %f141, %f140;
	add.f32 	%f159, %f158, 0fCB40007F;
	neg.f32 	%f160, %f159;
	fma.rn.f32 	%f161, %f155, 0f3FB8AA3B, %f160;
	fma.rn.f32 	%f162, %f155, 0f32A57060, %f161;
	mov.b32 	%r51, %f158;
	shl.b32 	%r52, %r51, 23;
	mov.b32 	%f163, %r52;
	ex2.approx.ftz.f32 	%f164, %f162;
	fma.rn.f32 	%f165, %f164, %f163, %f149;
	ld.global.f32 	%f166, [%rd97];
	div.rn.f32 	%f167, %f166, %f34;
	add.s64 	%rd51, %rd50, %rd49;
	ld.global.f32 	%f168, [%rd51];
	div.rn.f32 	%f169, %f168, %f35;
	add.f32 	%f170, %f167, %f169;
	sub.f32 	%f171, %f170, %f459;
	fma.rn.f32 	%f172, %f171, 0f3BBB989D, 0f3F000000;
	cvt.sat.f32.f32 	%f173, %f172;
	fma.rm.f32 	%f174, %f173, %f141, %f140;
	add.f32 	%f175, %f174, 0fCB40007F;
	neg.f32 	%f176, %f175;
	fma.rn.f32 	%f177, %f171, 0f3FB8AA3B, %f176;
	fma.rn.f32 	%f178, %f171, 0f32A57060, %f177;
	mov.b32 	%r53, %f174;
	shl.b32 	%r54, %r53, 23;
	mov.b32 	%f179, %r54;
	ex2.approx.ftz.f32 	%f180, %f178;
	fma.rn.f32 	%f181, %f180, %f179, %f165;
	ld.global.f32 	%f182, [%rd97+4];
	div.rn.f32 	%f183, %f182, %f34;
	add.s64 	%rd52, %rd51, %rd49;
	ld.global.f32 	%f184, [%rd52];
	div.rn.f32 	%f185, %f184, %f35;
	add.f32 	%f186, %f183, %f185;
	sub.f32 	%f187, %f186, %f459;
	fma.rn.f32 	%f188, %f187, 0f3BBB989D, 0f3F000000;
	cvt.sat.f32.f32 	%f189, %f188;
	fma.rm.f32 	%f190, %f189, %f141, %f140;
	add.f32 	%f191, %f190, 0fCB40007F;
	neg.f32 	%f192, %f191;
	fma.rn.f32 	%f193, %f187, 0f3FB8AA3B, %f192;
	fma.rn.f32 	%f194, %f187, 0f32A57060, %f193;
	mov.b32 	%r55, %f190;
	shl.b32 	%r56, %r55, 23;
	mov.b32 	%f195, %r56;
	ex2.approx.ftz.f32 	%f196, %f194;
	fma.rn.f32 	%f466, %f196, %f195, %f181;
	add.s32 	%r104, %r104, 4;
	add.s32 	%r103, %r103, %r15;
	add.s64 	%rd97, %rd97, 16;
	setp.ne.s32 	%p28, %r104, 0;
	@%p28 bra 	$L__BB2_16;
$L__BB2_17:
	setp.eq.s32 	%p29, %r12, 0;
	@%p29 bra 	$L__BB2_22;
	setp.eq.s32 	%p30, %r12, 1;
	@%p30 bra 	$L__BB2_20;
	mul.wide.u32 	%rd53, %r105, 4;
	add.s64 	%rd54, %rd2, %rd53;
	ld.global.f32 	%f198, [%rd54];
	div.rn.f32 	%f199, %f198, %f34;
	mad.lo.s32 	%r57, %r105, %r39, %r1;
	mul.wide.s32 	%rd55, %r57, 4;
	add.s64 	%rd56, %rd1, %rd55;
	ld.global.f32 	%f200, [%rd56];
	div.rn.f32 	%f201, %f200, %f35;
	add.f32 	%f202, %f199, %f201;
	sub.f32 	%f203, %f202, %f459;
	fma.rn.f32 	%f204, %f203, 0f3BBB989D, 0f3F000000;
	cvt.sat.f32.f32 	%f205, %f204;
	mov.f32 	%f206, 0f4B400001;
	mov.f32 	%f207, 0f437C0000;
	fma.rm.f32 	%f208, %f205, %f207, %f206;
	add.f32 	%f209, %f208, 0fCB40007F;
	neg.f32 	%f210, %f209;
	fma.rn.f32 	%f211, %f203, 0f3FB8AA3B, %f210;
	fma.rn.f32 	%f212, %f203, 0f32A57060, %f211;
	mov.b32 	%r58, %f208;
	shl.b32 	%r59, %r58, 23;
	mov.b32 	%f213, %r59;
	ex2.approx.ftz.f32 	%f214, %f212;
	fma.rn.f32 	%f215, %f214, %f213, %f466;
	ld.global.f32 	%f216, [%rd54+4];
	div.rn.f32 	%f217, %f216, %f34;
	mul.wide.s32 	%rd57, %r39, 4;
	add.s64 	%rd58, %rd56, %rd57;
	ld.global.f32 	%f218, [%rd58];
	div.rn.f32 	%f219, %f218, %f35;
	add.f32 	%f220, %f217, %f219;
	sub.f32 	%f221, %f220, %f459;
	fma.rn.f32 	%f222, %f221, 0f3BBB989D, 0f3F000000;
	cvt.sat.f32.f32 	%f223, %f222;
	fma.rm.f32 	%f224, %f223, %f207, %f206;
	add.f32 	%f225, %f224, 0fCB40007F;
	neg.f32 	%f226, %f225;
	fma.rn.f32 	%f227, %f221, 0f3FB8AA3B, %f226;
	fma.rn.f32 	%f228, %f221, 0f32A57060, %f227;
	mov.b32 	%r60, %f224;
	shl.b32 	%r61, %r60, 23;
	mov.b32 	%f229, %r61;
	ex2.approx.ftz.f32 	%f230, %f228;
	fma.rn.f32 	%f466, %f230, %f229, %f215;
	add.s32 	%r105, %r105, 2;
$L__BB2_20:
	and.b32  	%r62, %r38, 1;
	setp.eq.b32 	%p31, %r62, 1;
	not.pred 	%p32, %p31;
	@%p32 bra 	$L__BB2_22;
	mul.wide.u32 	%rd59, %r105, 4;
	add.s64 	%rd60, %rd2, %rd59;
	ld.global.f32 	%f231, [%rd60];
	div.rn.f32 	%f232, %f231, %f34;
	mad.lo.s32 	%r63, %r105, %r39, %r1;
	mul.wide.s32 	%rd61, %r63, 4;
	add.s64 	%rd62, %rd1, %rd61;
	ld.global.f32 	%f233, [%rd62];
	div.rn.f32 	%f234, %f233, %f35;
	add.f32 	%f235, %f232, %f234;
	sub.f32 	%f236, %f235, %f459;
	fma.rn.f32 	%f237, %f236, 0f3BBB989D, 0f3F000000;
	cvt.sat.f32.f32 	%f238, %f237;
	mov.f32 	%f239, 0f4B400001;
	mov.f32 	%f240, 0f437C0000;
	fma.rm.f32 	%f241, %f238, %f240, %f239;
	add.f32 	%f242, %f241, 0fCB40007F;
	neg.f32 	%f243, %f242;
	fma.rn.f32 	%f244, %f236, 0f3FB8AA3B, %f243;
	fma.rn.f32 	%f245, %f236, 0f32A57060, %f244;
	mov.b32 	%r64, %f241;
	shl.b32 	%r65, %r64, 23;
	mov.b32 	%f246, %r65;
	ex2.approx.ftz.f32 	%f247, %f245;
	fma.rn.f32 	%f466, %f247, %f246, %f466;
$L__BB2_22:
	setp.lt.s32 	%p33, %r38, 1;
	setp.lt.f32 	%p34, %f466, 0f00800000;
	mul.f32 	%f249, %f466, 0f4B000000;
	selp.f32 	%f250, %f249, %f466, %p34;
	selp.f32 	%f251, 0fC1B80000, 0f00000000, %p34;
	mov.b32 	%r66, %f250;
	add.s32 	%r67, %r66, -1059760811;
	and.b32  	%r68, %r67, -8388608;
	sub.s32 	%r69, %r66, %r68;
	mov.b32 	%f252, %r69;
	cvt.rn.f32.s32 	%f253, %r68;
	fma.rn.f32 	%f254, %f253, 0f34000000, %f251;
	add.f32 	%f255, %f252, 0fBF800000;
	fma.rn.f32 	%f256, %f255, 0fBE055027, 0f3E1039F6;
	fma.rn.f32 	%f257, %f256, %f255, 0fBDF8CDCC;
	fma.rn.f32 	%f258, %f257, %f255, 0f3E0F2955;
	fma.rn.f32 	%f259, %f258, %f255, 0fBE2AD8B9;
	fma.rn.f32 	%f260, %f259, %f255, 0f3E4CED0B;
	fma.rn.f32 	%f261, %f260, %f255, 0fBE7FFF22;
	fma.rn.f32 	%f262, %f261, %f255, 0f3EAAAA78;
	fma.rn.f32 	%f263, %f262, %f255, 0fBF000000;
	mul.f32 	%f264, %f255, %f263;
	fma.rn.f32 	%f265, %f264, %f255, %f255;
	fma.rn.f32 	%f266, %f254, 0f3F317218, %f265;
	setp.gt.u32 	%p35, %r66, 2139095039;
	fma.rn.f32 	%f267, %f250, 0f7F800000, 0f7F800000;
	selp.f32 	%f268, %f267, %f266, %p35;
	setp.eq.f32 	%p36, %f250, 0f00000000;
	selp.f32 	%f269, 0fFF800000, %f268, %p36;
	add.f32 	%f22, %f459, %f269;
	mov.f32 	%f472, 0f00000000;
	@%p33 bra 	$L__BB2_31;
	and.b32  	%r27, %r38, 3;
	setp.lt.u32 	%p37, %r38, 4;
	mov.f32 	%f472, 0f00000000;
	mov.b32 	%r110, 0;
	@%p37 bra 	$L__BB2_26;
	and.b32  	%r110, %r38, 2147483644;
	neg.s32 	%r108, %r110;
	add.s64 	%rd98, %rd2, 8;
	shl.b32 	%r30, %r39, 2;
	mov.f32 	%f472, 0f00000000;
	mul.wide.s32 	%rd66, %r39, 4;
	mov.u32 	%r107, %r1;
$L__BB2_25:
	.pragma "nounroll";
	mul.wide.s32 	%rd63, %r107, 4;
	add.s64 	%rd64, %rd3, %rd63;
	ld.global.f32 	%f273, [%rd64];
	ld.global.f32 	%f274, [%rd98+-8];
	div.rn.f32 	%f275, %f274, %f34;
	add.s64 	%rd65, %rd1, %rd63;
	ld.global.f32 	%f276, [%rd65];
	div.rn.f32 	%f277, %f276, %f35;
	add.f32 	%f278, %f275, %f277;
	sub.f32 	%f279, %f278, %f22;
	fma.rn.f32 	%f280, %f279, 0f3BBB989D, 0f3F000000;
	cvt.sat.f32.f32 	%f281, %f280;
	mov.f32 	%f282, 0f4B400001;
	mov.f32 	%f283, 0f437C0000;
	fma.rm.f32 	%f284, %f281, %f283, %f282;
	add.f32 	%f285, %f284, 0fCB40007F;
	neg.f32 	%f286, %f285;
	fma.rn.f32 	%f287, %f279, 0f3FB8AA3B, %f286;
	fma.rn.f32 	%f288, %f279, 0f32A57060, %f287;
	mov.b32 	%r71, %f284;
	shl.b32 	%r72, %r71, 23;
	mov.b32 	%f289, %r72;
	ex2.approx.ftz.f32 	%f290, %f288;
	mul.f32 	%f291, %f290, %f289;
	fma.rn.f32 	%f292, %f273, %f291, %f472;
	add.s64 	%rd67, %rd64, %rd66;
	ld.global.f32 	%f293, [%rd67];
	ld.global.f32 	%f294, [%rd98+-4];
	div.rn.f32 	%f295, %f294, %f34;
	add.s64 	%rd68, %rd65, %rd66;
	ld.global.f32 	%f296, [%rd68];
	div.rn.f32 	%f297, %f296, %f35;
	add.f32 	%f298, %f295, %f297;
	sub.f32 	%f299, %f298, %f22;
	fma.rn.f32 	%f300, %f299, 0f3BBB989D, 0f3F000000;
	cvt.sat.f32.f32 	%f301, %f300;
	fma.rm.f32 	%f302, %f301, %f283, %f282;
	add.f32 	%f303, %f302, 0fCB40007F;
	neg.f32 	%f304, %f303;
	fma.rn.f32 	%f305, %f299, 0f3FB8AA3B, %f304;
	fma.rn.f32 	%f306, %f299, 0f32A57060, %f305;
	mov.b32 	%r73, %f302;
	shl.b32 	%r74, %r73, 23;
	mov.b32 	%f307, %r74;
	ex2.approx.ftz.f32 	%f308, %f306;
	mul.f32 	%f309, %f308, %f307;
	fma.rn.f32 	%f310, %f293, %f309, %f292;
	add.s64 	%rd69, %rd67, %rd66;
	ld.global.f32 	%f311, [%rd69];
	ld.global.f32 	%f312, [%rd98];
	div.rn.f32 	%f313, %f312, %f34;
	add.s64 	%rd70, %rd68, %rd66;
	ld.global.f32 	%f314, [%rd70];
	div.rn.f32 	%f315, %f314, %f35;
	add.f32 	%f316, %f313, %f315;
	sub.f32 	%f317, %f316, %f22;
	fma.rn.f32 	%f318, %f317, 0f3BBB989D, 0f3F000000;
	cvt.sat.f32.f32 	%f319, %f318;
	fma.rm.f32 	%f320, %f319, %f283, %f282;
	add.f32 	%f321, %f320, 0fCB40007F;
	neg.f32 	%f322, %f321;
	fma.rn.f32 	%f323, %f317, 0f3FB8AA3B, %f322;
	fma.rn.f32 	%f324, %f317, 0f32A57060, %f323;
	mov.b32 	%r75, %f320;
	shl.b32 	%r76, %r75, 23;
	mov.b32 	%f325, %r76;
	ex2.approx.ftz.f32 	%f326, %f324;
	mul.f32 	%f327, %f326, %f325;
	fma.rn.f32 	%f328, %f311, %f327, %f310;
	add.s64 	%rd71, %rd69, %rd66;
	ld.global.f32 	%f329, [%rd71];
	ld.global.f32 	%f330, [%rd98+4];
	div.rn.f32 	%f331, %f330, %f34;
	add.s64 	%rd72, %rd70, %rd66;
	ld.global.f32 	%f332, [%rd72];
	div.rn.f32 	%f333, %f332, %f35;
	add.f32 	%f334, %f331, %f333;
	sub.f32 	%f335, %f334, %f22;
	fma.rn.f32 	%f336, %f335, 0f3BBB989D, 0f3F000000;
	cvt.sat.f32.f32 	%f337, %f336;
	fma.rm.f32 	%f338, %f337, %f283, %f282;
	add.f32 	%f339, %f338, 0fCB40007F;
	neg.f32 	%f340, %f339;
	fma.rn.f32 	%f341, %f335, 0f3FB8AA3B, %f340;
	fma.rn.f32 	%f342, %f335, 0f32A57060, %f341;
	mov.b32 	%r77, %f338;
	shl.b32 	%r78, %r77, 23;
	mov.b32 	%f343, %r78;
	ex2.approx.ftz.f32 	%f344, %f342;
	mul.f32 	%f345, %f344, %f343;
	fma.rn.f32 	%f472, %f329, %f345, %f328;
	add.s32 	%r108, %r108, 4;
	add.s64 	%rd98, %rd98, 16;
	add.s32 	%r107, %r107, %r30;
	setp.ne.s32 	%p38, %r108, 0;
	@%p38 bra 	$L__BB2_25;
$L__BB2_26:
	setp.eq.s32 	%p39, %r27, 0;
	@%p39 bra 	$L__BB2_31;
	setp.eq.s32 	%p40, %r27, 1;
	@%p40 bra 	$L__BB2_29;
	mad.lo.s32 	%r79, %r110, %r39, %r1;
	mul.wide.s32 	%rd73, %r79, 4;
	add.s64 	%rd74, %rd3, %rd73;
	ld.global.f32 	%f347, [%rd74];
	mul.wide.u32 	%rd75, %r110, 4;
	add.s64 	%rd76, %rd2, %rd75;
	ld.global.f32 	%f348, [%rd76];
	div.rn.f32 	%f349, %f348, %f34;
	add.s64 	%rd77, %rd1, %rd73;
	ld.global.f32 	%f350, [%rd77];
	div.rn.f32 	%f351, %f350, %f35;
	add.f32 	%f352, %f349, %f351;
	sub.f32 	%f353, %f352, %f22;
	fma.rn.f32 	%f354, %f353, 0f3BBB989D, 0f3F000000;
	cvt.sat.f32.f32 	%f355, %f354;
	mov.f32 	%f356, 0f4B400001;
	mov.f32 	%f357, 0f437C0000;
	fma.rm.f32 	%f358, %f355, %f357, %f356;
	add.f32 	%f359, %f358, 0fCB40007F;
	neg.f32 	%f360, %f359;
	fma.rn.f32 	%f361, %f353, 0f3FB8AA3B, %f360;
	fma.rn.f32 	%f362, %f353, 0f32A57060, %f361;
	mov.b32 	%r80, %f358;
	shl.b32 	%r81, %r80, 23;
	mov.b32 	%f363, %r81;
	ex2.approx.ftz.f32 	%f364, %f362;
	mul.f32 	%f365, %f364, %f363;
	fma.rn.f32 	%f366, %f347, %f365, %f472;
	mul.wide.s32 	%rd78, %r39, 4;
	add.s64 	%rd79, %rd74, %rd78;
	ld.global.f32 	%f367, [%rd79];
	ld.global.f32 	%f368, [%rd76+4];
	div.rn.f32 	%f369, %f368, %f34;
	add.s64 	%rd80, %rd77, %rd78;
	ld.global.f32 	%f370, [%rd80];
	div.rn.f32 	%f371, %f370, %f35;
	add.f32 	%f372, %f369, %f371;
	sub.f32 	%f373, %f372, %f22;
	fma.rn.f32 	%f374, %f373, 0f3BBB989D, 0f3F000000;
	cvt.sat.f32.f32 	%f375, %f374;
	fma.rm.f32 	%f376, %f375, %f357, %f356;
	add.f32 	%f377, %f376, 0fCB40007F;
	neg.f32 	%f378, %f377;
	fma.rn.f32 	%f379, %f373, 0f3FB8AA3B, %f378;
	fma.rn.f32 	%f380, %f373, 0f32A57060, %f379;
	mov.b32 	%r82, %f376;
	shl.b32 	%r83, %r82, 23;
	mov.b32 	%f381, %r83;
	ex2.approx.ftz.f32 	%f382, %f380;
	mul.f32 	%f383, %f382, %f381;
	fma.rn.f32 	%f472, %f367, %f383, %f366;
	add.s32 	%r110, %r110, 2;
$L__BB2_29:
	and.b32  	%r84, %r38, 1;
	setp.eq.b32 	%p41, %r84, 1;
	not.pred 	%p42, %p41;
	@%p42 bra 	$L__BB2_31;
	mad.lo.s32 	%r85, %r110, %r39, %r1;
	mul.wide.s32 	%rd81, %r85, 4;
	add.s64 	%rd82, %rd3, %rd81;
	ld.global.f32 	%f384, [%rd82];
	mul.wide.u32 	%rd83, %r110, 4;
	add.s64 	%rd84, %rd2, %rd83;
	ld.global.f32 	%f385, [%rd84];
	div.rn.f32 	%f386, %f385, %f34;
	add.s64 	%rd85, %rd1, %rd81;
	ld.global.f32 	%f387, [%rd85];
	div.rn.f32 	%f388, %f387, %f35;
	add.f32 	%f389, %f386, %f388;
	sub.f32 	%f390, %f389, %f22;
	fma.rn.f32 	%f391, %f390, 0f3BBB989D, 0f3F000000;
	cvt.sat.f32.f32 	%f392, %f391;
	mov.f32 	%f393, 0f4B400001;
	mov.f32 	%f394, 0f437C0000;
	fma.rm.f32 	%f395, %f392, %f394, %f393;
	add.f32 	%f396, %f395, 0fCB40007F;
	neg.f32 	%f397, %f396;
	fma.rn.f32 	%f398, %f390, 0f3FB8AA3B, %f397;
	fma.rn.f32 	%f399, %f390, 0f32A57060, %f398;
	mov.b32 	%r86, %f395;
	shl.b32 	%r87, %r86, 23;
	mov.b32 	%f400, %r87;
	ex2.approx.ftz.f32 	%f401, %f399;
	mul.f32 	%f402, %f401, %f400;
	fma.rn.f32 	%f472, %f384, %f402, %f472;
$L__BB2_31:
	ld.param.u64 	%rd95, [_Z24compute_human_likelihoodffffPfS_S_PiS0_S_ii_param_9];
	ld.param.u64 	%rd94, [_Z24compute_human_likelihoodffffPfS_S_PiS0_S_ii_param_8];
	ld.param.u64 	%rd93, [_Z24compute_human_likelihoodffffPfS_S_PiS0_S_ii_param_7];
	ld.param.f32 	%f452, [_Z24compute_human_likelihoodffffPfS_S_PiS0_S_ii_param_0];
	cvta.to.global.u64 	%rd86, %rd93;
	mul.wide.s32 	%rd87, %r1, 4;
	add.s64 	%rd88, %rd86, %rd87;
	ld.global.u32 	%r88, [%rd88];
	cvt.rn.f32.s32 	%f403, %r88;
	mul.f32 	%f404, %f452, %f472;
	cvt.f64.f32 	%fd1, %f404;
	cvt.f64.f32 	%fd2, %f452;
	mov.f64 	%fd3, 0d3FF0000000000000;
	sub.f64 	%fd4, %fd3, %fd2;
	cvt.f64.f32 	%fd5, %f33;
	fma.rn.f64 	%fd6, %fd4, %fd5, %fd1;
	cvt.rn.f32.f64 	%f405, %fd6;
	setp.lt.f32 	%p43, %f405, 0f00800000;
	mul.f32 	%f406, %f405, 0f4B000000;
	selp.f32 	%f407, %f406, %f405, %p43;
	selp.f32 	%f408, 0fC1B80000, 0f00000000, %p43;
	mov.b32 	%r89, %f407;
	add.s32 	%r90, %r89, -1059760811;
	and.b32  	%r91, %r90, -8388608;
	sub.s32 	%r92, %r89, %r91;
	mov.b32 	%f409, %r92;
	cvt.rn.f32.s32 	%f410, %r91;
	fma.rn.f32 	%f411, %f410, 0f34000000, %f408;
	add.f32 	%f412, %f409, 0fBF800000;
	fma.rn.f32 	%f413, %f412, 0fBE055027, 0f3E1039F6;
	fma.rn.f32 	%f414, %f413, %f412, 0fBDF8CDCC;
	fma.rn.f32 	%f415, %f414, %f412, 0f3E0F2955;
	fma.rn.f32 	%f416, %f415, %f412, 0fBE2AD8B9;
	fma.rn.f32 	%f417, %f416, %f412, 0f3E4CED0B;
	fma.rn.f32 	%f418, %f417, %f412, 0fBE7FFF22;
	fma.rn.f32 	%f419, %f418, %f412, 0f3EAAAA78;
	fma.rn.f32 	%f420, %f419, %f412, 0fBF000000;
	mul.f32 	%f421, %f412, %f420;
	fma.rn.f32 	%f422, %f421, %f412, %f412;
	fma.rn.f32 	%f423, %f411, 0f3F317218, %f422;
	setp.gt.u32 	%p44, %r89, 2139095039;
	fma.rn.f32 	%f424, %f407, 0f7F800000, 0f7F800000;
	selp.f32 	%f425, %f424, %f423, %p44;
	setp.eq.f32 	%p45, %f407, 0f00000000;
	selp.f32 	%f426, 0fFF800000, %f425, %p45;
	cvta.to.global.u64 	%rd89, %rd94;
	add.s64 	%rd90, %rd89, %rd87;
	ld.global.u32 	%r93, [%rd90];
	cvt.rn.f32.s32 	%f427, %r93;
	cvt.f64.f32 	%fd7, %f472;
	sub.f64 	%fd8, %fd3, %fd7;
	mul.f64 	%fd9, %fd8, %fd2;
	sub.f64 	%fd10, %fd3, %fd5;
	fma.rn.f64 	%fd11, %fd4, %fd10, %fd9;
	cvt.rn.f32.f64 	%f428, %fd11;
	setp.lt.f32 	%p46, %f428, 0f00800000;
	mul.f32 	%f429, %f428, 0f4B000000;
	selp.f32 	%f430, %f429, %f428, %p46;
	selp.f32 	%f431, 0fC1B80000, 0f00000000, %p46;
	mov.b32 	%r94, %f430;
	add.s32 	%r95, %r94, -1059760811;
	and.b32  	%r96, %r95, -8388608;
	sub.s32 	%r97, %r94, %r96;
	mov.b32 	%f432, %r97;
	cvt.rn.f32.s32 	%f433, %r96;
	fma.rn.f32 	%f434, %f433, 0f34000000, %f431;
	add.f32 	%f435, %f432, 0fBF800000;
	fma.rn.f32 	%f436, %f435, 0fBE055027, 0f3E1039F6;
	fma.rn.f32 	%f437, %f436, %f435, 0fBDF8CDCC;
	fma.rn.f32 	%f438, %f437, %f435, 0f3E0F2955;
	fma.rn.f32 	%f439, %f438, %f435, 0fBE2AD8B9;
	fma.rn.f32 	%f440, %f439, %f435, 0f3E4CED0B;
	fma.rn.f32 	%f441, %f440, %f435, 0fBE7FFF22;
	fma.rn.f32 	%f442, %f441, %f435, 0f3EAAAA78;
	fma.rn.f32 	%f443, %f442, %f435, 0fBF000000;
	mul.f32 	%f444, %f435, %f443;
	fma.rn.f32 	%f445, %f444, %f435, %f435;
	fma.rn.f32 	%f446, %f434, 0f3F317218, %f445;
	setp.gt.u32 	%p47, %r94, 2139095039;
	fma.rn.f32 	%f447, %f430, 0f7F800000, 0f7F800000;
	selp.f32 	%f448, %f447, %f446, %p47;
	setp.eq.f32 	%p48, %f430, 0f00000000;
	selp.f32 	%f449, 0fFF800000, %f448, %p48;
	mul.f32 	%f450, %f449, %f427;
	fma.rn.f32 	%f451, %f426, %f403, %f450;
	cvta.to.global.u64 	%rd91, %rd95;
	add.s64 	%rd92, %rd91, %rd87;
	st.global.f32 	[%rd92], %f451;
$L__BB2_32:
	ret;

}


// ===== COMPILED SASS (sm_100) =====

	.target	sm_100

	.elftype	@"ET_EXEC"


//--------------------- .note.nv.tkinfo           --------------------------
	.section	.note.nv.tkinfo,"",@"SHT_NOTE"
	.sectionflags	@"SHF_NOTE_NV_TKINFO"
	.tkinfo
        /*0018*/ 	.word	0x00000002
        /*0030*/ 	.string	""
        /*0030*/ 	.string	"ptxas"
        /*0030*/ 	.string	"Cuda compilation tools, release 13.0, V13.0.88"
        /*0030*/ 	.string	"Build cuda_13.0.r13.0/compiler.36424714_0"
        /*0030*/ 	.string	"-arch sm_100 -m 64 "



//--------------------- .note.nv.cuinfo           --------------------------
	.section	.note.nv.cuinfo,"",@"SHT_NOTE"
	.sectionflags	@"SHF_NOTE_NV_CUINFO"
        /*0018*/ 	.short	0x0002
        /*001a*/ 	.short	0x0064
        /*001c*/ 	.short	0x0082
	.zero		2


//--------------------- .nv.info                  --------------------------
	.section	.nv.info,"",@"SHT_CUDA_INFO"
	.align	4


	//----- nvinfo : EIATTR_REGCOUNT
	.align		4
        /*0000*/ 	.byte	0x04, 0x2f
        /*0002*/ 	.short	(.L_1 - .L_0)
	.align		4
.L_0:
        /*0004*/ 	.word	index@(_Z18compute_PCFG_priorPfPiS_ii)
        /*0008*/ 	.word	0x0000001d


	//----- nvinfo : EIATTR_FRAME_SIZE
	.align		4
.L_1:
        /*000c*/ 	.byte	0x04, 0x11
        /*000e*/ 	.short	(.L_3 - .L_2)
	.align		4
.L_2:
        /*0010*/ 	.word	index@(_Z18compute_PCFG_priorPfPiS_ii)
        /*0014*/ 	.word	0x00000000


	//----- nvinfo : EIATTR_REGCOUNT
	.align		4
.L_3:
        /*0018*/ 	.byte	0x04, 0x2f
        /*001a*/ 	.short	(.L_5 - .L_4)
	.align		4
.L_4:
        /*001c*/ 	.word	index@(_Z16compute_RR_priorPfPiS_iiiS0_)
        /*0020*/ 	.word	0x0000001d


	//----- nvinfo : EIATTR_FRAME_SIZE
	.align		4
.L_5:
        /*0024*/ 	.byte	0x04, 0x11
        /*0026*/ 	.short	(.L_7 - .L_6)
	.align		4
.L_6:
        /*0028*/ 	.word	index@(_Z16compute_RR_priorPfPiS_iiiS0_)
        /*002c*/ 	.word	0x00000000


	//----- nvinfo : EIATTR_REGCOUNT
	.align		4
.L_7:
        /*0030*/ 	.byte	0x04, 0x2f
        /*0032*/ 	.short	(.L_9 - .L_8)
	.align		4
.L_8:
        /*0034*/ 	.word	index@(_Z24compute_human_likelihoodffffPfS_S_PiS0_S_ii)
        /*0038*/ 	.word	0x00000024


	//----- nvinfo : EIATTR_FRAME_SIZE
	.align		4
.L_9:
        /*003c*/ 	.byte	0x04, 0x11
        /*003e*/ 	.short	(.L_11 - .L_10)
	.align		4
.L_10:
        /*0040*/ 	.word	index@($__internal_0_$__cuda_sm3x_div_rn_noftz_f32_slowpath)
        /*0044*/ 	.word	0x00000000


	//----- nvinfo : EIATTR_FRAME_SIZE
	.align		4
.L_11:
        /*0048*/ 	.byte	0x04, 0x11
        /*004a*/ 	.short	(.L_13 - .L_12)
	.align		4
.L_12:
        /*004c*/ 	.word	index@(_Z24compute_human_likelihoodffffPfS_S_PiS0_S_ii)
        /*0050*/ 	.word	0x00000000


	//----- nvinfo : EIATTR_MIN_STACK_SIZE
	.align		4
.L_13:
        /*0054*/ 	.byte	0x04, 0x12
        /*0056*/ 	.short	(.L_15 - .L_14)
	.align		4
.L_14:
        /*0058*/ 	.word	index@(_Z24compute_human_likelihoodffffPfS_S_PiS0_S_ii)
        /*005c*/ 	.word	0x00000000


	//----- nvinfo : EIATTR_MIN_STACK_SIZE
	.align		4
.L_15:
        /*0060*/ 	.byte	0x04, 0x12
        /*0062*/ 	.short	(.L_17 - .L_16)
	.align		4
.L_16:
        /*0064*/ 	.word	index@(_Z16compute_RR_priorPfPiS_iiiS0_)
        /*0068*/ 	.word	0x00000000


	//----- nvinfo : EIATTR_MIN_STACK_SIZE
	.align		4
.L_17:
        /*006c*/ 	.byte	0x04, 0x12
        /*006e*/ 	.short	(.L_19 - .L_18)
	.align		4
.L_18:
        /*0070*/ 	.word	index@(_Z18compute_PCFG_priorPfPiS_ii)
        /*0074*/ 	.word	0x00000000
.L_19:


//--------------------- .nv.compat                --------------------------
	.section	.nv.compat,"",@"SHT_CUDA_COMPAT_INFO"
	.align	4
        /*0000*/ 	.byte	0x02, 0x09, 0x00, 0x00, 0x02, 0x02, 0x01, 0x00, 0x02, 0x05, 0x05, 0x00, 0x03, 0x07, 0x01, 0x01
        /*0010*/ 	.byte	0x02, 0x03, 0x00, 0x00, 0x02, 0x06, 0x01, 0x00, 0x04, 0x0b, 0x08, 0x00, 0x01, 0x00, 0x00, 0x00
        /*0020*/ 	.byte	0x00, 0x00, 0x00, 0x00


//--------------------- .nv.info._Z24compute_human_likelihoodffffPfS_S_PiS0_S_ii --------------------------
	.section	.nv.info._Z24compute_human_likelihoodffffPfS_S_PiS0_S_ii,"",@"SHT_CUDA_INFO"
	.sectionflags	@""
	.align	4


	//----- nvinfo : EIATTR_CUDA_API_VERSION
	.align		4
        /*0000*/ 	.byte	0x04, 0x37
        /*0002*/ 	.short	(.L_21 - .L_20)
.L_20:
        /*0004*/ 	.word	0x00000082


	//----- nvinfo : EIATTR_KPARAM_INFO
	.align		4
.L_21:
        /*0008*/ 	.byte	0x04, 0x17
        /*000a*/ 	.short	(.L_23 - .L_22)
.L_22:
        /*000c*/ 	.word	0x00000000
        /*0010*/ 	.short	0x000b
        /*0012*/ 	.short	0x0044
        /*0014*/ 	.byte	0x00, 0xf0, 0x11, 0x00


	//----- nvinfo : EIATTR_KPARAM_INFO
	.align		4
.L_23:
        /*0018*/ 	.byte	0x04, 0x17
        /*001a*/ 	.short	(.L_25 - .L_24)
.L_24:
        /*001c*/ 	.word	0x00000000
        /*0020*/ 	.short	0x000a
        /*0022*/ 	.short	0x0040
        /*0024*/ 	.byte	0x00, 0xf0, 0x11, 0x00


	//----- nvinfo : EIATTR_KPARAM_INFO
	.align		4
.L_25:
        /*0028*/ 	.byte	0x04, 0x17
        /*002a*/ 	.short	(.L_27 - .L_26)
.L_26:
        /*002c*/ 	.word	0x00000000
        /*0030*/ 	.short	0x0009
        /*0032*/ 	.short	0x0038
        /*0034*/ 	.byte	0x00, 0xf5, 0x21, 0x00


	//----- nvinfo : EIATTR_KPARAM_INFO
	.align		4
.L_27:
        /*0038*/ 	.byte	0x04, 0x17
        /*003a*/ 	.short	(.L_29 - .L_28)
.L_28:
        /*003c*/ 	.word	0x00000000
        /*0040*/ 	.short	0x0008
        /*0042*/ 	.short	0x0030
        /*0044*/ 	.byte	0x00, 0xf5, 0x21, 0x00


	//----- nvinfo : EIATTR_KPARAM_INFO
	.align		4
.L_29:
        /*0048*/ 	.byte	0x04, 0x17
        /*004a*/ 	.short	(.L_31 - .L_30)
.L_30:
        /*004c*/ 	.word	0x00000000
        /*0050*/ 	.short	0x0007
        /*0052*/ 	.short	0x0028
        /*0054*/ 	.byte	0x00, 0xf5, 0x21, 0x00


	//----- nvinfo : EIATTR_KPARAM_INFO
	.align		4
.L_31:
        /*0058*/ 	.byte	0x04, 0x17
        /*005a*/ 	.short	(.L_33 - .L_32)
.L_32:
        /*005c*/ 	.word	0x00000000
        /*0060*/ 	.short	0x0006
        /*0062*/ 	.short	0x0020
        /*0064*/ 	.byte	0x00, 0xf5, 0x21, 0x00


	//----- nvinfo : EIATTR_KPARAM_INFO
	.align		4
.L_33:
        /*0068*/ 	.byte	0x04, 0x17
        /*006a*/ 	.short	(.L_35 - .L_34)
.L_34:
        /*006c*/ 	.word	0x00000000
        /*0070*/ 	.short	0x0005
        /*0072*/ 	.short	0x0018
        /*0074*/ 	.byte	0x00, 0xf5, 0x21, 0x00


	//----- nvinfo : EIATTR_KPARAM_INFO
	.align		4
.L_35:
        /*0078*/ 	.byte	0x04, 0x17
        /*007a*/ 	.short	(.L_37 - .L_36)
.L_36:
        /*007c*/ 	.word	0x00000000
        /*0080*/ 	.short	0x0004
        /*0082*/ 	.short	0x0010
        /*0084*/ 	.byte	0x00, 0xf5, 0x21, 0x00


	//----- nvinfo : EIATTR_KPARAM_INFO
	.align		4
.L_37:
        /*0088*/ 	.byte	0x04, 0x17
        /*008a*/ 	.short	(.L_39 - .L_38)
.L_38:
        /*008c*/ 	.word	0x00000000
        /*0090*/ 	.short	0x0003
        /*0092*/ 	.short	0x000c
        /*0094*/ 	.byte	0x00, 0xf0, 0x11, 0x00


	//----- nvinfo : EIATTR_KPARAM_INFO
	.align		4
.L_39:
        /*0098*/ 	.byte	0x04, 0x17
        /*009a*/ 	.short	(.L_41 - .L_40)
.L_40:
        /*009c*/ 	.word	0x00000000
        /*00a0*/ 	.short	0x0002
        /*00a2*/ 	.short	0x0008
        /*00a4*/ 	.byte	0x00, 0xf0, 0x11, 0x00


	//----- nvinfo : EIATTR_KPARAM_INFO
	.align		4
.L_41:
        /*00a8*/ 	.byte	0x04, 0x17
        /*00aa*/ 	.short	(.L_43 - .L_42)
.L_42:
        /*00ac*/ 	.word	0x00000000
        /*00b0*/ 	.short	0x0001
        /*00b2*/ 	.short	0x0004
        /*00b4*/ 	.byte	0x00, 0xf0, 0x11, 0x00


	//----- nvinfo : EIATTR_KPARAM_INFO
	.align		4
.L_43:
        /*00b8*/ 	.byte	0x04, 0x17
        /*00ba*/ 	.short	(.L_45 - .L_44)
.L_44:
        /*00bc*/ 	.word	0x00000000
        /*00c0*/ 	.short	0x0000
        /*00c2*/ 	.short	0x0000
        /*00c4*/ 	.byte	0x00, 0xf0, 0x11, 0x00


	//----- nvinfo : EIATTR_SPARSE_MMA_MASK
	.align		4
.L_45:
        /*00c8*/ 	.byte	0x03, 0x50
        /*00ca*/ 	.short	0x0000


	//----- nvinfo : EIATTR_MAXREG_COUNT
	.align		4
        /*00cc*/ 	.byte	0x03, 0x1b
        /*00ce*/ 	.short	0x00ff


	//----- nvinfo : EIATTR_MERCURY_ISA_VERSION
	.align		4
        /*00d0*/ 	.byte	0x03, 0x5f
        /*00d2*/ 	.short	0x0101


	//----- nvinfo : EIATTR_VRC_CTA_INIT_COUNT
	.align		4
        /*00d4*/ 	.byte	0x02, 0x4a
	.zero		1
	.zero		1


	//----- nvinfo : EIATTR_EXIT_INSTR_OFFSETS
	.align		4
        /*00d8*/ 	.byte	0x04, 0x1c
        /*00da*/ 	.short	(.L_47 - .L_46)


	//   ....[0]....
.L_46:
        /*00dc*/ 	.word	0x00000070


	//   ....[1]....
        /*00e0*/ 	.word	0x00005c00


	//----- nvinfo : EIATTR_CRS_STACK_SIZE
	.align		4
.L_47:
        /*00e4*/ 	.byte	0x04, 0x1e
        /*00e6*/ 	.short	(.L_49 - .L_48)
.L_48:
        /*00e8*/ 	.word	0x00000000


	//----- nvinfo : EIATTR_CBANK_PARAM_SIZE
	.align		4
.L_49:
        /*00ec*/ 	.byte	0x03, 0x19
        /*00ee*/ 	.short	0x0048


	//----- nvinfo : EIATTR_PARAM_CBANK
	.align		4
        /*00f0*/ 	.byte	0x04, 0x0a
        /*00f2*/ 	.short	(.L_51 - .L_50)
	.align		4
.L_50:
        /*00f4*/ 	.word	index@(.nv.constant0._Z24compute_human_likelihoodffffPfS_S_PiS0_S_ii)
        /*00f8*/ 	.short	0x0380
        /*00fa*/ 	.short	0x0048


	//----- nvinfo : EIATTR_SW_WAR
	.align		4
.L_51:
        /*00fc*/ 	.byte	0x04, 0x36
        /*00fe*/ 	.short	(.L_53 - .L_52)
.L_52:
        /*0100*/ 	.word	0x00000008
.L_53:


//--------------------- .nv.info._Z16compute_RR_priorPfPiS_iiiS0_ --------------------------
	.section	.nv.info._Z16compute_RR_priorPfPiS_iiiS0_,"",@"SHT_CUDA_INFO"
	.sectionflags	@""
	.align	4


	//----- nvinfo : EIATTR_CUDA_API_VERSION
	.align		4
        /*0000*/ 	.byte	0x04, 0x37
        /*0002*/ 	.short	(.L_55 - .L_54)
.L_54:
        /*0004*/ 	.word	0x00000082


	//----- nvinfo : EIATTR_KPARAM_INFO
	.align		4
.L_55:
        /*0008*/ 	.byte	0x04, 0x17
        /*000a*/ 	.short	(.L_57 - .L_56)
.L_56:
        /*000c*/ 	.word	0x00000000
        /*0010*/ 	.short	0x0006
        /*0012*/ 	.short	0x0028
        /*0014*/ 	.byte	0x00, 0xf5, 0x21, 0x00


	//----- nvinfo : EIATTR_KPARAM_INFO
	.align		4
.L_57:
        /*0018*/ 	.byte	0x04, 0x17
        /*001a*/ 	.short	(.L_59 - .L_58)
.L_58:
        /*001c*/ 	.word	0x00000000
        /*0020*/ 	.short	0x0005
        /*0022*/ 	.short	0x0020
        /*0024*/ 	.byte	0x00, 0xf0, 0x11, 0x00


	//----- nvinfo : EIATTR_KPARAM_INFO
	.align		4
.L_59:
        /*0028*/ 	.byte	0x04, 0x17
        /*002a*/ 	.short	(.L_61 - .L_60)
.L_60:
        /*002c*/ 	.word	0x00000000
        /*0030*/ 	.short	0x0004
        /*0032*/ 	.short	0x001c
        /*0034*/ 	.byte	0x00, 0xf0, 0x11, 0x00


	//----- nvinfo : EIATTR_KPARAM_INFO
	.align		4
.L_61:
        /*0038*/ 	.byte	0x04, 0x17
        /*003a*/ 	.short	(.L_63 - .L_62)
.L_62:
        /*003c*/ 	.word	0x00000000
        /*0040*/ 	.short	0x0003
        /*0042*/ 	.short	0x0018
        /*0044*/ 	.byte	0x00, 0xf0, 0x11, 0x00


	//----- nvinfo : EIATTR_KPARAM_INFO
	.align		4
.L_63:
        /*0048*/ 	.byte	0x04, 0x17
        /*004a*/ 	.short	(.L_65 - .L_64)
.L_64:
        /*004c*/ 	.word	0x00000000
        /*0050*/ 	.short	0x0002
        /*0052*/ 	.short	0x0010
        /*0054*/ 	.byte	0x00, 0xf5, 0x21, 0x00


	//----- nvinfo : EIATTR_KPARAM_INFO
	.align		4
.L_65:
        /*0058*/ 	.byte	0x04, 0x17
        /*005a*/ 	.short	(.L_67 - .L_66)
.L_66:
        /*005c*/ 	.word	0x00000000
        /*0060*/ 	.short	0x0001
        /*0062*/ 	.short	0x0008
        /*0064*/ 	.byte	0x00, 0xf5, 0x21, 0x00


	//----- nvinfo : EIATTR_KPARAM_INFO
	.align		4
.L_67:
        /*0068*/ 	.byte	0x04, 0x17
        /*006a*/ 	.short	(.L_69 - .L_68)
.L_68:
        /*006c*/ 	.word	0x00000000
        /*0070*/ 	.short	0x0000
        /*0072*/ 	.short	0x0000
        /*0074*/ 	.byte	0x00, 0xf5, 0x21, 0x00


	//----- nvinfo : EIATTR_SPARSE_MMA_MASK
	.align		4
.L_69:
        /*0078*/ 	.byte	0x03, 0x50
        /*007a*/ 	.short	0x0000


	//----- nvinfo : EIATTR_MAXREG_COUNT
	.align		4
        /*007c*/ 	.byte	0x03, 0x1b
        /*007e*/ 	.short	0x00ff


	//----- nvinfo : EIATTR_MERCURY_ISA_VERSION
	.align		4
        /*0080*/ 	.byte	0x03, 0x5f
        /*0082*/ 	.short	0x0101


	//----- nvinfo : EIATTR_VRC_CTA_INIT_COUNT
	.align		4
        /*0084*/ 	.byte	0x02, 0x4a
	.zero		1
	.zero		1


	//----- nvinfo : EIATTR_EXIT_INSTR_OFFSETS
	.align		4
        /*0088*/ 	.byte	0x04, 0x1c
        /*008a*/ 	.short	(.L_71 - .L_70)


	//   ....[0]....
.L_70:
        /*008c*/ 	.word	0x00000070


	//   ....[1]....
        /*0090*/ 	.word	0x000037b0


	//----- nvinfo : EIATTR_CRS_STACK_SIZE
	.align		4
.L_71:
        /*0094*/ 	.byte	0x04, 0x1e
        /*0096*/ 	.short	(.L_73 - .L_72)
.L_72:
        /*0098*/ 	.word	0x00000000


	//----- nvinfo : EIATTR_CBANK_PARAM_SIZE
	.align		4
.L_73:
        /*009c*/ 	.byte	0x03, 0x19
        /*009e*/ 	.short	0x0030


	//----- nvinfo : EIATTR_PARAM_CBANK
	.align		4
        /*00a0*/ 	.byte	0x04, 0x0a
        /*00a2*/ 	.short	(.L_75 - .L_74)
	.align		4
.L_74:
        /*00a4*/ 	.word	index@(.nv.constant0._Z16compute_RR_priorPfPiS_iiiS0_)
        /*00a8*/ 	.short	0x0380
        /*00aa*/ 	.short	0x0030


	//----- nvinfo : EIATTR_SW_WAR
	.align		4
.L_75:
        /*00ac*/ 	.byte	0x04, 0x36
        /*00ae*/ 	.short	(.L_77 - .L_76)
.L_76:
        /*00b0*/ 	.word	0x00000008
.L_77:


//--------------------- .nv.info._Z18compute_PCFG_priorPfPiS_ii --------------------------
	.section	.nv.info._Z18compute_PCFG_priorPfPiS_ii,"",@"SHT_CUDA_INFO"
	.sectionflags	@""
	.align	4


	//----- nvinfo : EIATTR_CUDA_API_VERSION
	.align		4
        /*0000*/ 	.byte	0x04, 0x37
        /*0002*/ 	.short	(.L_79 - .L_78)
.L_78:
        /*0004*/ 	.word	0x00000082


	//----- nvinfo : EIATTR_KPARAM_INFO
	.align		4
.L_79:
        /*0008*/ 	.byte	0x04, 0x17
        /*000a*/ 	.short	(.L_81 - .L_80)
.L_80:
        /*000c*/ 	.word	0x00000000
        /*0010*/ 	.short	0x0004
        /*0012*/ 	.short	0x001c
        /*0014*/ 	.byte	0x00, 0xf0, 0x11, 0x00


	//----- nvinfo : EIATTR_KPARAM_INFO
	.align		4
.L_81:
        /*0018*/ 	.byte	0x04, 0x17
        /*001a*/ 	.short	(.L_83 - .L_82)
.L_82:
        /*001c*/ 	.word	0x00000000
        /*0020*/ 	.short	0x0003
        /*0022*/ 	.short	0x0018
        /*0024*/ 	.byte	0x00, 0xf0, 0x11, 0x00


	//----- nvinfo : EIATTR_KPARAM_INFO
	.align		4
.L_83:
        /*0028*/ 	.byte	0x04, 0x17
        /*002a*/ 	.short	(.L_85 - .L_84)
.L_84:
        /*002c*/ 	.word	0x00000000
        /*0030*/ 	.short	0x0002
        /*0032*/ 	.short	0x0010
        /*0034*/ 	.byte	0x00, 0xf5, 0x21, 0x00


	//----- nvinfo : EIATTR_KPARAM_INFO
	.align		4
.L_85:
        /*0038*/ 	.byte	0x04, 0x17
        /*003a*/ 	.short	(.L_87 - .L_86)
.L_86:
        /*003c*/ 	.word	0x00000000
        /*0040*/ 	.short	0x0001
        /*0042*/ 	.short	0x0008
        /*0044*/ 	.byte	0x00, 0xf5, 0x21, 0x00


	//----- nvinfo : EIATTR_KPARAM_INFO
	.align		4
.L_87:
        /*0048*/ 	.byte	0x04, 0x17
        /*004a*/ 	.short	(.L_89 - .L_88)
.L_88:
        /*004c*/ 	.word	0x00000000
        /*0050*/ 	.short	0x0000
        /*0052*/ 	.short	0x0000
        /*0054*/ 	.byte	0x00, 0xf5, 0x21, 0x00


	//----- nvinfo : EIATTR_SPARSE_MMA_MASK
	.align		4
.L_89:
        /*0058*/ 	.byte	0x03, 0x50
        /*005a*/ 	.short	0x0000


	//----- nvinfo : EIATTR_MAXREG_COUNT
	.align		4
        /*005c*/ 	.byte	0x03, 0x1b
        /*005e*/ 	.short	0x00ff


	//----- nvinfo : EIATTR_MERCURY_ISA_VERSION
	.align		4
        /*0060*/ 	.byte	0x03, 0x5f
        /*0062*/ 	.short	0x0101


	//----- nvinfo : EIATTR_VRC_CTA_INIT_COUNT
	.align		4
        /*0064*/ 	.byte	0x02, 0x4a
	.zero		1
	.zero		1


	//----- nvinfo : EIATTR_EXIT_INSTR_OFFSETS
	.align		4
        /*0068*/ 	.byte	0x04, 0x1c
        /*006a*/ 	.short	(.L_91 - .L_90)


	//   ....[0]....
.L_90:
        /*006c*/ 	.word	0x00000070


	//   ....[1]....
        /*0070*/ 	.word	0x00001080


	//----- nvinfo : EIATTR_CBANK_PARAM_SIZE
	.align		4
.L_91:
        /*0074*/ 	.byte	0x03, 0x19
        /*0076*/ 	.short	0x0020


	//----- nvinfo : EIATTR_PARAM_CBANK
	.align		4
        /*0078*/ 	.byte	0x04, 0x0a
        /*007a*/ 	.short	(.L_93 - .L_92)
	.align		4
.L_92:
        /*007c*/ 	.word	index@(.nv.constant0._Z18compute_PCFG_priorPfPiS_ii)
        /*0080*/ 	.short	0x0380
        /*0082*/ 	.short	0x0020


	//----- nvinfo : EIATTR_SW_WAR
	.align		4
.L_93:
        /*0084*/ 	.byte	0x04, 0x36
        /*0086*/ 	.short	(.L_95 - .L_94)
.L_94:
        /*0088*/ 	.word	0x00000008
.L_95:


//--------------------- .nv.callgraph             --------------------------
	.section	.nv.callgraph,"",@"SHT_CUDA_CALLGRAPH"
	.align	4
	.sectionentsize	8
	.align		4
        /*0000*/ 	.word	0x00000000
	.align		4
        /*0004*/ 	.word	0xffffffff
	.align		4
        /*0008*/ 	.word	0x00000000
	.align		4
        /*000c*/ 	.word	0xfffffffe
	.align		4
        /*0010*/ 	.word	0x00000000
	.align		4
        /*0014*/ 	.word	0xfffffffd
	.align		4
        /*0018*/ 	.word	0x00000000
	.align		4
        /*001c*/ 	.word	0xfffffffc


//--------------------- .text._Z24compute_human_likelihoodffffPfS_S_PiS0_S_ii --------------------------
	.section	.text._Z24compute_human_likelihoodffffPfS_S_PiS0_S_ii,"ax",@progbits
	.align	128
        .global         _Z24compute_human_likelihoodffffPfS_S_PiS0_S_ii
        .type           _Z24compute_human_likelihoodffffPfS_S_PiS0_S_ii,@function
        .size           _Z24compute_human_likelihoodffffPfS_S_PiS0_S_ii,(.L_x_154 - _Z24compute_human_likelihoodffffPfS_S_PiS0_S_ii)
        .other          _Z24compute_human_likelihoodffffPfS_S_PiS0_S_ii,@"STO_CUDA_ENTRY STV_DEFAULT"
_Z24compute_human_likelihoodffffPfS_S_PiS0_S_ii:
.text._Z24compute_human_likelihoodffffPfS_S_PiS0_S_ii:
[----:B------:R-:W-:Y:S01]  /*0000*/  LDC R1, c[0x0][0x37c] ;  /* 0x0000df00ff017b82 */ /* 0x000fe20000000800 */
[----:B------:R-:W0:Y:S07]  /*0010*/  S2R R0, SR_TID.X ;  /* 0x0000000000007919 */ /* 0x000e2e0000002100 */
[----:B------:R-:W0:Y:S01]  /*0020*/  S2UR UR4, SR_CTAID.X ;  /* 0x00000000000479c3 */ /* 0x000e220000002500 */
[----:B------:R-:W1:Y:S07]  /*0030*/  LDCU UR5, c[0x0][0x3c4] ;  /* 0x00007880ff0577ac */ /* 0x000e6e0008000800 */
[----:B------:R-:W0:Y:S02]  /*0040*/  LDC R9, c[0x0][0x360] ;  /* 0x0000d800ff097b82 */ /* 0x000e240000000800 */
[----:B0-----:R-:W-:-:S05]  /*0050*/  IMAD R9, R9, UR4, R0 ;  /* 0x0000000409097c24 */ /* 0x001fca000f8e0200 */
[----:B-1----:R-:W-:-:S13]  /*0060*/  ISETP.GE.AND P0, PT, R9, UR5, PT ;  /* 0x0000000509007c0c */ /* 0x002fda000bf06270 */
[----:B------:R-:W-:Y:S05]  /*0070*/  @P0 EXIT ;  /* 0x000000000000094d */ /* 0x000fea0003800000 */
[----:B------:R-:W0:Y:S01]  /*0080*/  LDCU UR4, c[0x0][0x3c0] ;  /* 0x00007800ff0477ac */ /* 0x000e220008000800 */
[----:B------:R-:W-:Y:S01]  /*0090*/  MOV R8, 0xff800000 ;  /* 0xff80000000087802 */ /* 0x000fe20000000f00 */
[----:B------:R-:W1:Y:S01]  /*00a0*/  LDCU.64 UR8, c[0x0][0x358] ;  /* 0x00006b00ff0877ac */ /* 0x000e620008000a00 */
[----:B0-----:R-:W-:-:S09]  /*00b0*/  UISETP.GE.AND UP0, UPT, UR4, 0x1, UPT ;  /* 0x000000010400788c */ /* 0x001fd2000bf06270 */
[----:B-1----:R-:W-:Y:S05]  /*00c0*/  BRA.U !UP0, `(.L_x_0) ;  /* 0x00000025087c7547 */ /* 0x002fea000b800000 */
[----:B------:R-:W-:Y:S01]  /*00d0*/  UISETP.GE.U32.AND UP0, UPT, UR4, 0x8, UPT ;  /* 0x000000080400788c */ /* 0x000fe2000bf06070 */
[----:B------:R-:W-:Y:S01]  /*00e0*/  HFMA2 R6, -RZ, RZ, 0, 0 ;  /* 0x00000000ff067431 */ /* 0x000fe200000001ff */
[----:B------:R-:W-:Y:S01]  /*00f0*/  MOV R8, 0xff800000 ;  /* 0xff80000000087802 */ /* 0x000fe20000000f00 */
[----:B------:R-:W-:-:S06]  /*0100*/  ULOP3.LUT UR10, UR4, 0x7, URZ, 0xc0, !UPT ;  /* 0x00000007040a7892 */ /* 0x000fcc000f8ec0ff */
[----:B------:R-:W-:Y:S06]  /*0110*/  BRA.U !UP0, `(.L_x_1) ;  /* 0x0000001108c47547 */ /* 0x000fec000b800000 */
[----:B------:R-:W0:Y:S01]  /*0120*/  LDCU.64 UR6, c[0x0][0x390] ;  /* 0x00007200ff0677ac */ /* 0x000e220008000a00 */
[----:B------:R-:W1:Y:S01]  /*0130*/  LDC R2, c[0x0][0x3c4] ;  /* 0x0000f100ff027b82 */ /* 0x000e620000000800 */
[----:B------:R-:W-:Y:S01]  /*0140*/  MOV R8, 0xff800000 ;  /* 0xff80000000087802 */ /* 0x000fe20000000f00 */
[----:B------:R-:W-:Y:S01]  /*0150*/  ULOP3.LUT UR4, UR4, 0x7ffffff8, URZ, 0xc0, !UPT ;  /* 0x7ffffff804047892 */ /* 0x000fe2000f8ec0ff */
[----:B------:R-:W-:-:S05]  /*0160*/  MOV R7, R9 ;  /* 0x0000000900077202 */ /* 0x000fca0000000f00 */
[----:B------:R-:W2:Y:S01]  /*0170*/  LDC R5, c[0x0][0x388] ;  /* 0x0000e200ff057b82 */ /* 0x000ea20000000800 */
[----:B------:R-:W-:-:S07]  /*0180*/  MOV R6, UR4 ;  /* 0x0000000400067c02 */ /* 0x000fce0008000f00 */
[----:B------:R-:W3:Y:S01]  /*0190*/  LDC R4, c[0x0][0x38c] ;  /* 0x0000e300ff047b82 */ /* 0x000ee20000000800 */
[----:B0-----:R-:W-:-:S04]  /*01a0*/  UIADD3 UR5, UP0, UPT, UR6, 0x10, URZ ;  /* 0x0000001006057890 */ /* 0x001fc8000ff1e0ff */
[----:B------:R-:W-:Y:S02]  /*01b0*/  UIADD3.X UR6, UPT, UPT, URZ, UR7, URZ, UP0, !UPT ;  /* 0x00000007ff067290 */ /* 0x000fe400087fe4ff */
[----:B------:R-:W-:Y:S01]  /*01c0*/  MOV R18, UR5 ;  /* 0x0000000500127c02 */ /* 0x000fe20008000f00 */
[----:B------:R-:W0:Y:S01]  /*01d0*/  LDC.64 R14, c[0x0][0x398] ;  /* 0x0000e600ff0e7b82 */ /* 0x000e220000000a00 */
[----:B------:R-:W-:Y:S02]  /*01e0*/  UIADD3 UR7, UPT, UPT, -UR4, URZ, URZ ;  /* 0x000000ff04077290 */ /* 0x000fe4000fffe1ff */
[----:B------:R-:W-:-:S10]  /*01f0*/  MOV R19, UR6 ;  /* 0x0000000600137c02 */ /* 0x000fd40008000f00 */
.L_x_26:
[----:B------:R-:W4:Y:S01]  /*0200*/  LDG.E R3, desc[UR8][R18.64+-0x10] ;  /* 0xfffff00812037981 */ /* 0x000f22000c1e1900 */
[----:B--2---:R-:W2:Y:S02]  /*0210*/  MUFU.RCP R0, R5 ;  /* 0x0000000500007308 */ /* 0x004ea40000001000 */
[----:B--2---:R-:W-:-:S04]  /*0220*/  FFMA R11, R0, -R5, 1 ;  /* 0x3f800000000b7423 */ /* 0x004fc80000000805 */
[----:B------:R-:W-:Y:S02]  /*0230*/  FFMA R0, R0, R11, R0 ;  /* 0x0000000b00007223 */ /* 0x000fe40000000000 */
[----:B----4-:R-:W2:Y:S02]  /*0240*/  FCHK P0, R3, R5 ;  /* 0x0000000503007302 */ /* 0x010ea40000000000 */
[----:B------:R-:W-:-:S04]  /*0250*/  FFMA R16, R3, R0, RZ ;  /* 0x0000000003107223 */ /* 0x000fc800000000ff */
[----:B------:R-:W-:-:S04]  /*0260*/  FFMA R11, R16, -R5, R3 ;  /* 0x80000005100b7223 */ /* 0x000fc80000000003 */
[----:B------:R-:W-:Y:S01]  /*0270*/  FFMA R16, R0, R11, R16 ;  /* 0x0000000b00107223 */ /* 0x000fe20000000010 */
[----:B--2---:R-:W-:Y:S06]  /*0280*/  @!P0 BRA `(.L_x_2) ;  /* 0x0000000000148947 */ /* 0x004fec0003800000 */
[----:B------:R-:W2:Y:S01]  /*0290*/  LDCU UR4, c[0x0][0x388] ;  /* 0x00007100ff0477ac */ /* 0x000ea20008000800 */
[----:B------:R-:W-:Y:S02]  /*02a0*/  MOV R10, 0x2d0 ;  /* 0x000002d0000a7802 */ /* 0x000fe40000000f00 */
[----:B--2---:R-:W-:-:S07]  /*02b0*/  MOV R0, UR4 ;  /* 0x0000000400007c02 */ /* 0x004fce0008000f00 */
[----:B01-3--:R-:W-:Y:S05]  /*02c0*/  CALL.REL.NOINC `($__internal_0_$__cuda_sm3x_div_rn_noftz_f32_slowpath) ;  /* 0x0000005800507944 */ /* 0x00bfea0003c00000 */
[----:B------:R-:W-:-:S07]  /*02d0*/  MOV R16, R0 ;  /* 0x0000000000107202 */ /* 0x000fce0000000f00 */
.L_x_2:
[----:B0-----:R-:W-:-:S05]  /*02e0*/  IMAD.WIDE R20, R7, 0x4, R14 ;  /* 0x0000000407147825 */ /* 0x001fca00078e020e */
[----:B------:R-:W2:Y:S01]  /*02f0*/  LDG.E R3, desc[UR8][R20.64] ;  /* 0x0000000814037981 */ /* 0x000ea2000c1e1900 */
[----:B---3--:R-:W0:Y:S01]  /*0300*/  MUFU.RCP R11, R4 ;  /* 0x00000004000b7308 */ /* 0x008e220000001000 */
[----:B------:R-:W-:Y:S01]  /*0310*/  BSSY.RECONVERGENT B2, `(.L_x_3) ;  /* 0x000000d000027945 */ /* 0x000fe20003800200 */
[----:B0-----:R-:W-:-:S04]  /*0320*/  FFMA R0, R11, -R4, 1 ;  /* 0x3f8000000b007423 */ /* 0x001fc80000000804 */
[----:B------:R-:W-:Y:S02]  /*0330*/  FFMA R0, R11, R0, R11 ;  /* 0x000000000b007223 */ /* 0x000fe4000000000b */
[----:B--2---:R-:W0:Y:S02]  /*0340*/  FCHK P0, R3, R4 ;  /* 0x0000000403007302 */ /* 0x004e240000000000 */
[----:B------:R-:W-:-:S04]  /*0350*/  FFMA R11, R3, R0, RZ ;  /* 0x00000000030b7223 */ /* 0x000fc800000000ff */
[----:B------:R-:W-:-:S04]  /*0360*/  FFMA R10, R11, -R4, R3 ;  /* 0x800000040b0a7223 */ /* 0x000fc80000000003 */
[----:B------:R-:W-:Y:S01]  /*0370*/  FFMA R11, R0, R10, R11 ;  /* 0x0000000a000b7223 */ /* 0x000fe2000000000b */
[----:B0-----:R-:W-:Y:S06]  /*0380*/  @!P0 BRA `(.L_x_4) ;  /* 0x0000000000148947 */ /* 0x001fec0003800000 */
[----:B------:R-:W0:Y:S01]  /*0390*/  LDCU UR4, c[0x0][0x38c] ;  /* 0x00007180ff0477ac */ /* 0x000e220008000800 */
[----:B------:R-:W-:Y:S02]  /*03a0*/  MOV R10, 0x3d0 ;  /* 0x000003d0000a7802 */ /* 0x000fe40000000f00 */
[----:B0-----:R-:W-:-:S07]  /*03b0*/  MOV R0, UR4 ;  /* 0x0000000400007c02 */ /* 0x001fce0008000f00 */
[----:B-1----:R-:W-:Y:S05]  /*03c0*/  CALL.REL.NOINC `($__internal_0_$__cuda_sm3x_div_rn_noftz_f32_slowpath) ;  /* 0x0000005800107944 */ /* 0x002fea0003c00000 */
[----:B------:R-:W-:-:S07]  /*03d0*/  MOV R11, R0 ;  /* 0x00000000000b7202 */ /* 0x000fce0000000f00 */
.L_x_4:
[----:B------:R-:W-:Y:S05]  /*03e0*/  BSYNC.RECONVERGENT B2 ;  /* 0x0000000000027941 */ /* 0x000fea0003800200 */
.L_x_3:
[----:B------:R-:W2:Y:S01]  /*03f0*/  LDG.E R10, desc[UR8][R18.64+-0xc] ;  /* 0xfffff408120a7981 */ /* 0x000ea2000c1e1900 */
[----:B------:R-:W0:Y:S01]  /*0400*/  MUFU.RCP R0, R5 ;  /* 0x0000000500007308 */ /* 0x000e220000001000 */
[----:B------:R-:W-:-:S05]  /*0410*/  FADD R11, R11, R16 ;  /* 0x000000100b0b7221 */ /* 0x000fca0000000000 */
[----:B------:R-:W-:-:S04]  /*0420*/  FSETP.GT.AND P0, PT, R11, R8, PT ;  /* 0x000000080b00720b */ /* 0x000fc80003f04000 */
[----:B------:R-:W-:Y:S01]  /*0430*/  FSEL R8, R11, R8, P0 ;  /* 0x000000080b087208 */ /* 0x000fe20000000000 */
[----:B0-----:R-:W-:-:S04]  /*0440*/  FFMA R3, R0, -R5, 1 ;  /* 0x3f80000000037423 */ /* 0x001fc80000000805 */
[----:B------:R-:W-:Y:S01]  /*0450*/  FFMA R0, R0, R3, R0 ;  /* 0x0000000300007223 */ /* 0x000fe20000000000 */
[----:B--2---:R-:W0:Y:S03]  /*0460*/  FCHK P1, R10, R5 ;  /* 0x000000050a007302 */ /* 0x004e260000020000 */
[----:B------:R-:W-:-:S04]  /*0470*/  FFMA R3, R0, R10, RZ ;  /* 0x0000000a00037223 */ /* 0x000fc800000000ff */
[----:B------:R-:W-:-:S04]  /*0480*/  FFMA R16, R3, -R5, R10 ;  /* 0x8000000503107223 */ /* 0x000fc8000000000a */
[----:B------:R-:W-:Y:S01]  /*0490*/  FFMA R16, R0, R16, R3 ;  /* 0x0000001000107223 */ /* 0x000fe20000000003 */
[----:B0-----:R-:W-:Y:S06]  /*04a0*/  @!P1 BRA `(.L_x_5) ;  /* 0x0000000000189947 */ /* 0x001fec0003800000 */
[----:B------:R-:W0:Y:S01]  /*04b0*/  LDCU UR4, c[0x0][0x388] ;  /* 0x00007100ff0477ac */ /* 0x000e220008000800 */
[----:B------:R-:W-:Y:S02]  /*04c0*/  MOV R3, R10 ;  /* 0x0000000a00037202 */ /* 0x000fe40000000f00 */
[----:B------:R-:W-:Y:S02]  /*04d0*/  MOV R10, 0x500 ;  /* 0x00000500000a7802 */ /* 0x000fe40000000f00 */
[----:B0-----:R-:W-:-:S07]  /*04e0*/  MOV R0, UR4 ;  /* 0x0000000400007c02 */ /* 0x001fce0008000f00 */
[----:B-1----:R-:W-:Y:S05]  /*04f0*/  CALL.REL.NOINC `($__internal_0_$__cuda_sm3x_div_rn_noftz_f32_slowpath) ;  /* 0x0000005400c47944 */ /* 0x002fea0003c00000 */
[----:B------:R-:W-:-:S07]  /*0500*/  MOV R16, R0 ;  /* 0x0000000000107202 */ /* 0x000fce0000000f00 */
.L_x_5:
[----:B-1----:R-:W-:-:S05]  /*0510*/  IMAD.WIDE R20, R2, 0x4, R20 ;  /* 0x0000000402147825 */ /* 0x002fca00078e0214 */
[----:B------:R-:W2:Y:S01]  /*0520*/  LDG.E R11, desc[UR8][R20.64] ;  /* 0x00000008140b7981 */ /* 0x000ea2000c1e1900 */
[----:B------:R-:W0:Y:S01]  /*0530*/  MUFU.RCP R3, R4 ;  /* 0x0000000400037308 */ /* 0x000e220000001000 */
        /* <DEDUP_REMOVED lines=12> */
[----:B------:R-:W-:Y:S05]  /*0600*/  CALL.REL.NOINC `($__internal_0_$__cuda_sm3x_div_rn_noftz_f32_slowpath) ;  /* 0x0000005400807944 */ /* 0x000fea0003c00000 */
[----:B------:R-:W-:-:S07]  /*0610*/  MOV R3, R0 ;  /* 0x0000000000037202 */ /* 0x000fce0000000f00 */
.L_x_7:
[----:B------:R-:W-:Y:S05]  /*0620*/  BSYNC.RECONVERGENT B2 ;  /* 0x0000000000027941 */ /* 0x000fea0003800200 */
.L_x_6:
        /* <DEDUP_REMOVED lines=18> */
.L_x_8:
[----:B------:R-:W-:-:S05]  /*0750*/  IMAD.WIDE R20, R2, 0x4, R20 ;  /* 0x0000000402147825 */ /* 0x000fca00078e0214 */
        /* <DEDUP_REMOVED lines=16> */
.L_x_10:
[----:B------:R-:W-:Y:S05]  /*0860*/  BSYNC.RECONVERGENT B2 ;  /* 0x0000000000027941 */ /* 0x000fea0003800200 */
.L_x_9:
        /* <DEDUP_REMOVED lines=18> */
.L_x_11:
        /* <DEDUP_REMOVED lines=17> */
.L_x_13:
[----:B------:R-:W-:Y:S05]  /*0aa0*/  BSYNC.RECONVERGENT B2 ;  /* 0x0000000000027941 */ /* 0x000fea0003800200 */
.L_x_12:
        /* <DEDUP_REMOVED lines=18> */
.L_x_14:
        /* <DEDUP_REMOVED lines=17> */
.L_x_16:
[----:B------:R-:W-:Y:S05]  /*0ce0*/  BSYNC.RECONVERGENT B2 ;  /* 0x0000000000027941 */ /* 0x000fea0003800200 */
.L_x_15:
        /* <DEDUP_REMOVED lines=18> */
.L_x_17:
        /* <DEDUP_REMOVED lines=17> */
.L_x_19:
[----:B------:R-:W-:Y:S05]  /*0f20*/  BSYNC.RECONVERGENT B2 ;  /* 0x0000000000027941 */ /* 0x000fea0003800200 */
.L_x_18:
        /* <DEDUP_REMOVED lines=18> */
.L_x_20:
        /* <DEDUP_REMOVED lines=17> */
.L_x_22:
[----:B------:R-:W-:Y:S05]  /*1160*/  BSYNC.RECONVERGENT B2 ;  /* 0x0000000000027941 */ /* 0x000fea0003800200 */
.L_x_21:
        /* <DEDUP_REMOVED lines=18> */
.L_x_23:
[----:B------:R-:W-:-:S06]  /*1290*/  IMAD.WIDE R20, R2, 0x4, R20 ;  /* 0x0000000402147825 */ /* 0x000fcc00078e0214 */
        /* <DEDUP_REMOVED lines=15> */
.L_x_25:
[----:B------:R-:W-:Y:S05]  /*1390*/  BSYNC.RECONVERGENT B2 ;  /* 0x0000000000027941 */ /* 0x000fea0003800200 */
.L_x_24:
[----:B------:R-:W-:Y:S01]  /*13a0*/  UIADD3 UR7, UPT, UPT, UR7, 0x8, URZ ;  /* 0x0000000807077890 */ /* 0x000fe2000fffe0ff */
[----:B------:R-:W-:Y:S01]  /*13b0*/  FADD R3, R0, R16 ;  /* 0x0000001000037221 */ /* 0x000fe20000000000 */
[----:B------:R-:W-:Y:S02]  /*13c0*/  IADD3 R18, P1, PT, R18, 0x20, RZ ;  /* 0x0000002012127810 */ /* 0x000fe40007f3e0ff */
[----:B------:R-:W-:Y:S01]  /*13d0*/  UISETP.NE.AND UP0, UPT, UR7, URZ, UPT ;  /* 0x000000ff0700728c */ /* 0x000fe2000bf05270 */
[----:B------:R-:W-:Y:S02]  /*13e0*/  LEA R7, R2, R7, 0x3 ;  /* 0x0000000702077211 */ /* 0x000fe400078e18ff */
[CC--:B------:R-:W-:Y:S02]  /*13f0*/  FSETP.GT.AND P0, PT, R3.reuse, R8.reuse, PT ;  /* 0x000000080300720b */ /* 0x0c0fe40003f04000 */
[----:B------:R-:W-:Y:S02]  /*1400*/  IADD3.X R19, PT, PT, RZ, R19, RZ, P1, !PT ;  /* 0x00000013ff137210 */ /* 0x000fe40000ffe4ff */
[----:B------:R-:W-:-:S02]  /*1410*/  FSEL R8, R3, R8, P0 ;  /* 0x0000000803087208 */ /* 0x000fc40000000000 */
[----:B------:R-:W-:Y:S07]  /*1420*/  BRA.U UP0, `(.L_x_26) ;  /* 0xffffffed00747547 */ /* 0x000fee000b83ffff */
.L_x_1:
[----:B------:R-:W-:-:S09]  /*1430*/  UISETP.NE.AND UP0, UPT, UR10, URZ, UPT ;  /* 0x000000ff0a00728c */ /* 0x000fd2000bf05270 */
[----:B------:R-:W-:Y:S05]  /*1440*/  BRA.U !UP0, `(.L_x_0) ;  /* 0x00000011089c7547 */ /* 0x000fea000b800000 */
[----:B------:R-:W0:Y:S01]  /*1450*/  LDCU UR4, c[0x0][0x3c0] ;  /* 0x00007800ff0477ac */ /* 0x000e220008000800 */
[----:B------:R-:W-:Y:S02]  /*1460*/  UISETP.GE.U32.AND UP0, UPT, UR10, 0x4, UPT ;  /* 0x000000040a00788c */ /* 0x000fe4000bf06070 */
[----:B0-----:R-:W-:-:S07]  /*1470*/  ULOP3.LUT UR4, UR4, 0x3, URZ, 0xc0, !UPT ;  /* 0x0000000304047892 */ /* 0x001fce000f8ec0ff */
[----:B------:R-:W-:Y:S05]  /*1480*/  BRA.U !UP0, `(.L_x_27) ;  /* 0x00000009087c7547 */ /* 0x000fea000b800000 */
[----:B------:R-:W0:Y:S08]  /*1490*/  LDC.64 R14, c[0x0][0x390] ;  /* 0x0000e400ff0e7b82 */ /* 0x000e300000000a00 */
[----:B------:R-:W1:Y:S01]  /*14a0*/  LDC R5, c[0x0][0x388] ;  /* 0x0000e200ff057b82 */ /* 0x000e620000000800 */
[----:B0-----:R-:W-:-:S05]  /*14b0*/  IMAD.WIDE.U32 R14, R6, 0x4, R14 ;  /* 0x00000004060e7825 */ /* 0x001fca00078e000e */
[----:B------:R-:W2:Y:S01]  /*14c0*/  LDG.E R4, desc[UR8][R14.64] ;  /* 0x000000080e047981 */ /* 0x000ea2000c1e1900 */
[----:B-1----:R-:W0:Y:S02]  /*14d0*/  MUFU.RCP R2, R5 ;  /* 0x0000000500027308 */ /* 0x002e240000001000 */
        /* <DEDUP_REMOVED lines=13> */
.L_x_28:
[----:B------:R-:W0:Y:S01]  /*15b0*/  LDC.64 R16, c[0x0][0x398] ;  /* 0x0000e600ff107b82 */ /* 0x000e220000000a00 */
[----:B------:R-:W1:Y:S07]  /*15c0*/  LDCU UR5, c[0x0][0x3c4] ;  /* 0x00007880ff0577ac */ /* 0x000e6e0008000800 */
[----:B------:R-:W2:Y:S01]  /*15d0*/  LDC R5, c[0x0][0x38c] ;  /* 0x0000e300ff057b82 */ /* 0x000ea20000000800 */
[----:B-1----:R-:W-:-:S04]  /*15e0*/  IMAD R3, R6, UR5, R9 ;  /* 0x0000000506037c24 */ /* 0x002fc8000f8e0209 */
[----:B0-----:R-:W-:-:S05]  /*15f0*/  IMAD.WIDE R16, R3, 0x4, R16 ;  /* 0x0000000403107825 */ /* 0x001fca00078e0210 */
[----:B------:R-:W3:Y:S01]  /*1600*/  LDG.E R10, desc[UR8][R16.64] ;  /* 0x00000008100a7981 */ /* 0x000ee2000c1e1900 */
[----:B------:R-:W-:Y:S01]  /*1610*/  BSSY.RECONVERGENT B2, `(.L_x_29) ;  /* 0x000000e000027945 */ /* 0x000fe20003800200 */
[----:B--2---:R-:W0:Y:S02]  /*1620*/  MUFU.RCP R0, R5 ;  /* 0x0000000500007308 */ /* 0x004e240000001000 */
[----:B0-----:R-:W-:-:S04]  /*1630*/  FFMA R3, R0, -R5, 1 ;  /* 0x3f80000000037423 */ /* 0x001fc80000000805 */
[----:B------:R-:W-:Y:S02]  /*1640*/  FFMA R0, R0, R3, R0 ;  /* 0x0000000300007223 */ /* 0x000fe40000000000 */
[----:B---3--:R-:W0:Y:S02]  /*1650*/  FCHK P0, R10, R5 ;  /* 0x000000050a007302 */ /* 0x008e240000000000 */
        /* <DEDUP_REMOVED lines=9> */
.L_x_30:
[----:B------:R-:W-:Y:S05]  /*16f0*/  BSYNC.RECONVERGENT B2 ;  /* 0x0000000000027941 */ /* 0x000fea0003800200 */
.L_x_29:
[----:B------:R-:W2:Y:S01]  /*1700*/  LDG.E R10, desc[UR8][R14.64+0x4] ;  /* 0x000004080e0a7981 */ /* 0x000ea2000c1e1900 */
[----:B------:R-:W0:Y:S02]  /*1710*/  LDC R7, c[0x0][0x388] ;  /* 0x0000e200ff077b82 */ /* 0x000e240000000800 */
[----:B0-----:R-:W0:Y:S02]  /*1720*/  MUFU.RCP R4, R7 ;  /* 0x0000000700047308 */ /* 0x001e240000001000 */
[----:B0-----:R-:W-:-:S04]  /*1730*/  FFMA R3, R4, -R7, 1 ;  /* 0x3f80000004037423 */ /* 0x001fc80000000807 */
[----:B------:R-:W-:Y:S01]  /*1740*/  FFMA R4, R4, R3, R4 ;  /* 0x0000000304047223 */ /* 0x000fe20000000004 */
[----:B------:R-:W-:-:S05]  /*1750*/  FADD R3, R0, R2 ;  /* 0x0000000200037221 */ /* 0x000fca0000000000 */
[----:B------:R-:W-:-:S04]  /*1760*/  FSETP.GT.AND P0, PT, R3, R8, PT ;  /* 0x000000080300720b */ /* 0x000fc80003f04000 */
[----:B------:R-:W-:Y:S01]  /*1770*/  FSEL R2, R3, R8, P0 ;  /* 0x0000000803027208 */ /* 0x000fe20000000000 */
[----:B--2---:R-:W0:Y:S01]  /*1780*/  FCHK P1, R10, R7 ;  /* 0x000000070a007302 */ /* 0x004e220000020000 */
        /* <DEDUP_REMOVED lines=10> */
.L_x_31:
[----:B------:R-:W0:Y:S08]  /*1830*/  LDC R3, c[0x0][0x3c4] ;  /* 0x0000f100ff037b82 */ /* 0x000e300000000800 */
[----:B------:R-:W1:Y:S01]  /*1840*/  LDC R5, c[0x0][0x38c] ;  /* 0x0000e300ff057b82 */ /* 0x000e620000000800 */
[----:B0-----:R-:W-:-:S05]  /*1850*/  IMAD.WIDE R16, R3, 0x4, R16 ;  /* 0x0000000403107825 */ /* 0x001fca00078e0210 */
[----:B------:R-:W2:Y:S01]  /*1860*/  LDG.E R10, desc[UR8][R16.64] ;  /* 0x00000008100a7981 */ /* 0x000ea2000c1e1900 */
[----:B------:R-:W-:Y:S01]  /*1870*/  BSSY.RECONVERGENT B2, `(.L_x_32) ;  /* 0x000000f000027945 */ /* 0x000fe20003800200 */
        /* <DEDUP_REMOVED lines=14> */
.L_x_33:
[----:B------:R-:W-:Y:S05]  /*1960*/  BSYNC.RECONVERGENT B2 ;  /* 0x0000000000027941 */ /* 0x000fea0003800200 */
.L_x_32:
[----:B------:R-:W2:Y:S01]  /*1970*/  LDG.E R8, desc[UR8][R14.64+0x8] ;  /* 0x000008080e087981 */ /* 0x000ea2000c1e1900 */
[----:B------:R-:W0:Y:S01]  /*1980*/  LDC R7, c[0x0][0x388] ;  /* 0x0000e200ff077b82 */ /* 0x000e220000000800 */
[----:B------:R-:W-:-:S05]  /*1990*/  FADD R3, R3, R4 ;  /* 0x0000000403037221 */ /* 0x000fca0000000000 */
[----:B------:R-:W-:-:S04]  /*19a0*/  FSETP.GT.AND P0, PT, R3, R2, PT ;  /* 0x000000020300720b */ /* 0x000fc80003f04000 */
[----:B------:R-:W-:Y:S01]  /*19b0*/  FSEL R2, R3, R2, P0 ;  /* 0x0000000203027208 */ /* 0x000fe20000000000 */
[----:B0-----:R-:W0:Y:S02]  /*19c0*/  MUFU.RCP R0, R7 ;  /* 0x0000000700007308 */ /* 0x001e240000001000 */
        /* <DEDUP_REMOVED lines=13> */
.L_x_34:
        /* <DEDUP_REMOVED lines=19> */
.L_x_36:
[----:B------:R-:W-:Y:S05]  /*1bd0*/  BSYNC.RECONVERGENT B2 ;  /* 0x0000000000027941 */ /* 0x000fea0003800200 */
.L_x_35:
        /* <DEDUP_REMOVED lines=19> */
.L_x_37:
[----:B------:R-:W0:Y:S08]  /*1d10*/  LDC R3, c[0x0][0x3c4] ;  /* 0x0000f100ff037b82 */ /* 0x000e300000000800 */
[----:B------:R-:W1:Y:S01]  /*1d20*/  LDC R5, c[0x0][0x38c] ;  /* 0x0000e300ff057b82 */ /* 0x000e620000000800 */
[----:B0-----:R-:W-:-:S06]  /*1d30*/  IMAD.WIDE R16, R3, 0x4, R16 ;  /* 0x0000000403107825 */ /* 0x001fcc00078e0210 */
        /* <DEDUP_REMOVED lines=15> */
.L_x_39:
[----:B------:R-:W-:Y:S05]  /*1e30*/  BSYNC.RECONVERGENT B2 ;  /* 0x0000000000027941 */ /* 0x000fea0003800200 */
.L_x_38:
[----:B------:R-:W-:Y:S01]  /*1e40*/  FADD R3, R0, R4 ;  /* 0x0000000400037221 */ /* 0x000fe20000000000 */
[----:B------:R-:W-:-:S04]  /*1e50*/  IADD3 R6, PT, PT, R6, 0x4, RZ ;  /* 0x0000000406067810 */ /* 0x000fc80007ffe0ff */
[----:B------:R-:W-:-:S04]  /*1e60*/  FSETP.GT.AND P0, PT, R3, R2, PT ;  /* 0x000000020300720b */ /* 0x000fc80003f04000 */
[----:B------:R-:W-:-:S09]  /*1e70*/  FSEL R8, R3, R2, P0 ;  /* 0x0000000203087208 */ /* 0x000fd20000000000 */
.L_x_27:
[----:B------:R-:W-:-:S09]  /*1e80*/  UISETP.NE.AND UP0, UPT, UR4, URZ, UPT ;  /* 0x000000ff0400728c */ /* 0x000fd2000bf05270 */
[----:B------:R-:W-:Y:S05]  /*1e90*/  BRA.U !UP0, `(.L_x_0) ;  /* 0x0000000908087547 */ /* 0x000fea000b800000 */
[----:B------:R-:W-:-:S09]  /*1ea0*/  UISETP.NE.AND UP0, UPT, UR4, 0x1, UPT ;  /* 0x000000010400788c */ /* 0x000fd2000bf05270 */
        /* <DEDUP_REMOVED lines=19> */
.L_x_41:
        /* <DEDUP_REMOVED lines=21> */
.L_x_43:
[----:B------:R-:W-:Y:S05]  /*2130*/  BSYNC.RECONVERGENT B2 ;  /* 0x0000000000027941 */ /* 0x000fea0003800200 */
.L_x_42:
        /* <DEDUP_REMOVED lines=19> */
.L_x_44:
        /* <DEDUP_REMOVED lines=18> */
.L_x_46:
[----:B------:R-:W-:Y:S05]  /*2390*/  BSYNC.RECONVERGENT B2 ;  /* 0x0000000000027941 */ /* 0x000fea0003800200 */
.L_x_45:
[----:B------:R-:W-:Y:S01]  /*23a0*/  FADD R3, R0, R2 ;  /* 0x0000000200037221 */ /* 0x000fe20000000000 */
[----:B------:R-:W-:-:S04]  /*23b0*/  IADD3 R6, PT, PT, R6, 0x2, RZ ;  /* 0x0000000206067810 */ /* 0x000fc80007ffe0ff */
[----:B------:R-:W-:-:S04]  /*23c0*/  FSETP.GT.AND P0, PT, R3, R8, PT ;  /* 0x000000080300720b */ /* 0x000fc80003f04000 */
[----:B------:R-:W-:-:S09]  /*23d0*/  FSEL R8, R3, R8, P0 ;  /* 0x0000000803087208 */ /* 0x000fd20000000000 */
.L_x_40:
[----:B------:R-:W0:Y:S02]  /*23e0*/  LDCU UR4, c[0x0][0x3c0] ;  /* 0x00007800ff0477ac */ /* 0x000e240008000800 */
[----:B0-----:R-:W-:-:S04]  /*23f0*/  ULOP3.LUT UR4, UR4, 0x1, URZ, 0xc0, !UPT ;  /* 0x0000000104047892 */ /* 0x001fc8000f8ec0ff */
[----:B------:R-:W-:-:S09]  /*2400*/  UISETP.NE.U32.AND UP0, UPT, UR4, 0x1, UPT ;  /* 0x000000010400788c */ /* 0x000fd2000bf05070 */
[----:B------:R-:W-:Y:S05]  /*2410*/  BRA.U UP0, `(.L_x_0) ;  /* 0x0000000100a87547 */ /* 0x000fea000b800000 */
[----:B------:R-:W0:Y:S08]  /*2420*/  LDC.64 R4, c[0x0][0x390] ;  /* 0x0000e400ff047b82 */ /* 0x000e300000000a00 */
[----:B------:R-:W1:Y:S01]  /*2430*/  LDC R7, c[0x0][0x388] ;  /* 0x0000e200ff077b82 */ /* 0x000e620000000800 */
[----:B0-----:R-:W-:-:S06]  /*2440*/  IMAD.WIDE.U32 R4, R6, 0x4, R4 ;  /* 0x0000000406047825 */ /* 0x001fcc00078e0004 */
        /* <DEDUP_REMOVED lines=15> */
.L_x_47:
[----:B------:R-:W0:Y:S01]  /*2540*/  LDC.64 R4, c[0x0][0x398] ;  /* 0x0000e600ff047b82 */ /* 0x000e220000000a00 */
[----:B------:R-:W1:Y:S07]  /*2550*/  LDCU UR4, c[0x0][0x3c4] ;  /* 0x00007880ff0477ac */ /* 0x000e6e0008000800 */
[----:B------:R-:W2:Y:S01]  /*2560*/  LDC R7, c[0x0][0x38c] ;  /* 0x0000e300ff077b82 */ /* 0x000ea20000000800 */
[----:B-1----:R-:W-:-:S04]  /*2570*/  IMAD R3, R6, UR4, R9 ;  /* 0x0000000406037c24 */ /* 0x002fc8000f8e0209 */
[----:B0-----:R-:W-:-:S06]  /*2580*/  IMAD.WIDE R4, R3, 0x4, R4 ;  /* 0x0000000403047825 */ /* 0x001fcc00078e0204 */
        /* <DEDUP_REMOVED lines=15> */
.L_x_49:
[----:B------:R-:W-:Y:S05]  /*2680*/  BSYNC.RECONVERGENT B2 ;  /* 0x0000000000027941 */ /* 0x000fea0003800200 */
.L_x_48:
[----:B------:R-:W-:-:S05]  /*2690*/  FADD R3, R0, R2 ;  /* 0x0000000200037221 */ /* 0x000fca0000000000 */
[----:B------:R-:W-:-:S04]  /*26a0*/  FSETP.GT.AND P0, PT, R3, R8, PT ;  /* 0x000000080300720b */ /* 0x000fc80003f04000 */
[----:B------:R-:W-:-:S09]  /*26b0*/  FSEL R8, R3, R8, P0 ;  /* 0x0000000803087208 */ /* 0x000fd20000000000 */
.L_x_0:
[----:B------:R-:W0:Y:S01]  /*26c0*/  LDCU UR4, c[0x0][0x3c0] ;  /* 0x00007800ff0477ac */ /* 0x000e220008000800 */
[----:B------:R-:W-:Y:S01]  /*26d0*/  HFMA2 R6, -RZ, RZ, 0, 0 ;  /* 0x00000000ff067431 */ /* 0x000fe200000001ff */
[----:B0-----:R-:W-:-:S09]  /*26e0*/  UISETP.GE.AND UP0, UPT, UR4, 0x1, UPT ;  /* 0x000000010400788c */ /* 0x001fd2000bf06270 */
[----:B------:R-:W-:Y:S05]  /*26f0*/  BRA.U !UP0, `(.L_x_50) ;  /* 0x00000015089c7547 */ /* 0x000fea000b800000 */
[----:B------:R-:W-:Y:S01]  /*2700*/  UISETP.GE.U32.AND UP0, UPT, UR4, 0x4, UPT ;  /* 0x000000040400788c */ /* 0x000fe2000bf06070 */
[----:B------:R-:W-:Y:S01]  /*2710*/  MOV R6, RZ ;  /* 0x000000ff00067202 */ /* 0x000fe20000000f00 */
[----:B------:R-:W-:Y:S01]  /*2720*/  ULOP3.LUT UR10, UR4, 0x3, URZ, 0xc0, !UPT ;  /* 0x00000003040a7892 */ /* 0x000fe2000f8ec0ff */
[----:B------:R-:W-:-:S06]  /*2730*/  MOV R14, RZ ;  /* 0x000000ff000e7202 */ /* 0x000fcc0000000f00 */
[----:B------:R-:W-:Y:S05]  /*2740*/  BRA.U !UP0, `(.L_x_51) ;  /* 0x0000000d08107547 */ /* 0x000fea000b800000 */
[----:B------:R-:W0:Y:S01]  /*2750*/  LDCU.64 UR6, c[0x0][0x390] ;  /* 0x00007200ff0677ac */ /* 0x000e220008000a00 */
[----:B------:R-:W1:Y:S01]  /*2760*/  LDC R2, c[0x0][0x3c4] ;  /* 0x0000f100ff027b82 */ /* 0x000e620000000800 */
[----:B------:R-:W-:Y:S01]  /*2770*/  MOV R6, RZ ;  /* 0x000000ff00067202 */ /* 0x000fe20000000f00 */
        /* <DEDUP_REMOVED lines=11> */
.L_x_64:
        /* <DEDUP_REMOVED lines=10> */
[----:B------:R-:W-:Y:S02]  /*28d0*/  MOV R3, R10 ;  /* 0x0000000a00037202 */ /* 0x000fe40000000f00 */
[----:B------:R-:W-:Y:S02]  /*28e0*/  MOV R10, 0x2910 ;  /* 0x00002910000a7802 */ /* 0x000fe40000000f00 */
[----:B--2---:R-:W-:-:S07]  /*28f0*/  MOV R0, UR4 ;  /* 0x0000000400007c02 */ /* 0x004fce0008000f00 */
[----:B01-3--:R-:W-:Y:S05]  /*2900*/  CALL.REL.NOINC `($__internal_0_$__cuda_sm3x_div_rn_noftz_f32_slowpath) ;  /* 0x0000003000c07944 */ /* 0x00bfea0003c00000 */
[----:B------:R-:W-:-:S07]  /*2910*/  MOV R7, R0 ;  /* 0x0000000000077202 */ /* 0x000fce0000000f00 */
.L_x_52:
        /* <DEDUP_REMOVED lines=16> */
.L_x_54:
[----:B------:R-:W-:Y:S05]  /*2a20*/  BSYNC.RECONVERGENT B2 ;  /* 0x0000000000027941 */ /* 0x000fea0003800200 */
.L_x_53:
[----:B------:R-:W2:Y:S01]  /*2a30*/  LDG.E R11, desc[UR8][R20.64+-0x4] ;  /* 0xfffffc08140b7981 */ /* 0x000ea2000c1e1900 */
[----:B------:R-:W-:Y:S01]  /*2a40*/  FADD R7, R0, R7 ;  /* 0x0000000700077221 */ /* 0x000fe20000000000 */
[----:B------:R-:W-:Y:S01]  /*2a50*/  HFMA2 R0, -RZ, RZ, 0.96630859375, -0.0022525787353515625 ;  /* 0x3bbb989dff007431 */ /* 0x000fe200000001ff */
[----:B------:R-:W-:Y:S01]  /*2a60*/  MOV R3, 0x437c0000 ;  /* 0x437c000000037802 */ /* 0x000fe20000000f00 */
[----:B------:R-:W0:Y:S01]  /*2a70*/  MUFU.RCP R12, R5 ;  /* 0x00000005000c7308 */ /* 0x000e220000001000 */
[----:B------:R-:W-:-:S04]  /*2a80*/  FADD R7, R7, -R8 ;  /* 0x8000000807077221 */ /* 0x000fc80000000000 */
[----:B------:R-:W-:-:S04]  /*2a90*/  FFMA.SAT R0, R7, R0, 0.5 ;  /* 0x3f00000007007423 */ /* 0x000fc80000002000 */
[----:B------:R-:W-:-:S04]  /*2aa0*/  FFMA.RM R0, R0, R3, 12582913 ;  /* 0x4b40000100007423 */ /* 0x000fc80000004003 */
[C---:B------:R-:W-:Y:S01]  /*2ab0*/  FADD R10, R0.reuse, -12583039 ;  /* 0xcb40007f000a7421 */ /* 0x040fe20000000000 */
[----:B------:R-:W-:-:S03]  /*2ac0*/  SHF.L.U32 R3, R0, 0x17, RZ ;  /* 0x0000001700037819 */ /* 0x000fc600000006ff */
[----:B------:R-:W-:-:S04]  /*2ad0*/  FFMA R10, R7, 1.4426950216293334961, -R10 ;  /* 0x3fb8aa3b070a7823 */ /* 0x000fc8000000080a */
[----:B------:R-:W-:Y:S01]  /*2ae0*/  FFMA R10, R7, 1.925963033500011079e-08, R10 ;  /* 0x32a57060070a7823 */ /* 0x000fe2000000000a */
[----:B0-----:R-:W-:-:S04]  /*2af0*/  FFMA R7, R12, -R5, 1 ;  /* 0x3f8000000c077423 */ /* 0x001fc80000000805 */
[----:B------:R-:W-:Y:S01]  /*2b00*/  FFMA R7, R12, R7, R12 ;  /* 0x000000070c077223 */ /* 0x000fe2000000000c */
[----:B------:R-:W0:Y:S02]  /*2b10*/  MUFU.EX2 R10, R10 ;  /* 0x0000000a000a7308 */ /* 0x000e240000000800 */
[----:B0-----:R-:W-:-:S06]  /*2b20*/  FFMA R6, R3, R10, R6 ;  /* 0x0000000a03067223 */ /* 0x001fcc0000000006 */
        /* <DEDUP_REMOVED lines=11> */
.L_x_55:
        /* <DEDUP_REMOVED lines=16> */
.L_x_57:
[----:B------:R-:W-:Y:S05]  /*2ce0*/  BSYNC.RECONVERGENT B2 ;  /* 0x0000000000027941 */ /* 0x000fea0003800200 */
.L_x_56:
        /* <DEDUP_REMOVED lines=27> */
.L_x_58:
        /* <DEDUP_REMOVED lines=16> */
.L_x_60:
[----:B------:R-:W-:Y:S05]  /*2fa0*/  BSYNC.RECONVERGENT B2 ;  /* 0x0000000000027941 */ /* 0x000fea0003800200 */
.L_x_59:
        /* <DEDUP_REMOVED lines=27> */
.L_x_61:
        /* <DEDUP_REMOVED lines=16> */
.L_x_63:
[----:B------:R-:W-:Y:S05]  /*3260*/  BSYNC.RECONVERGENT B2 ;  /* 0x0000000000027941 */ /* 0x000fea0003800200 */
.L_x_62:
[----:B------:R-:W-:Y:S01]  /*3270*/  FADD R7, R0, R7 ;  /* 0x0000000700077221 */ /* 0x000fe20000000000 */
[----:B------:R-:W-:Y:S01]  /*3280*/  HFMA2 R0, -RZ, RZ, 0.96630859375, -0.0022525787353515625 ;  /* 0x3bbb989dff007431 */ /* 0x000fe200000001ff */
[----:B------:R-:W-:Y:S01]  /*3290*/  MOV R3, 0x437c0000 ;  /* 0x437c000000037802 */ /* 0x000fe20000000f00 */
[----:B------:R-:W-:Y:S01]  /*32a0*/  UIADD3 UR7, UPT, UPT, UR7, 0x4, URZ ;  /* 0x0000000407077890 */ /* 0x000fe2000fffe0ff */
[----:B------:R-:W-:Y:S01]  /*32b0*/  FADD R7, R7, -R8 ;  /* 0x8000000807077221 */ /* 0x000fe20000000000 */
[----:B------:R-:W-:Y:S02]  /*32c0*/  IADD3 R20, P0, PT, R20, 0x10, RZ ;  /* 0x0000001014147810 */ /* 0x000fe40007f1e0ff */
[----:B------:R-:W-:Y:S01]  /*32d0*/  UISETP.NE.AND UP0, UPT, UR7, URZ, UPT ;  /* 0x000000ff0700728c */ /* 0x000fe2000bf05270 */
[----:B------:R-:W-:Y:S02]  /*32e0*/  LEA R15, R2, R15, 0x2 ;  /* 0x0000000f020f7211 */ /* 0x000fe400078e10ff */
[----:B------:R-:W-:Y:S01]  /*32f0*/  IADD3.X R21, PT, PT, RZ, R21, RZ, P0, !PT ;  /* 0x00000015ff157210 */ /* 0x000fe200007fe4ff */
[----:B------:R-:W-:-:S04]  /*3300*/  FFMA.SAT R0, R7, R0, 0.5 ;  /* 0x3f00000007007423 */ /* 0x000fc80000002000 */
[----:B------:R-:W-:-:S04]  /*3310*/  FFMA.RM R0, R0, R3, 12582913 ;  /* 0x4b40000100007423 */ /* 0x000fc80000004003 */
[C---:B------:R-:W-:Y:S01]  /*3320*/  FADD R10, R0.reuse, -12583039 ;  /* 0xcb40007f000a7421 */ /* 0x040fe20000000000 */
[----:B------:R-:W-:-:S03]  /*3330*/  SHF.L.U32 R3, R0, 0x17, RZ ;  /* 0x0000001700037819 */ /* 0x000fc600000006ff */
[----:B------:R-:W-:-:S04]  /*3340*/  FFMA R10, R7, 1.4426950216293334961, -R10 ;  /* 0x3fb8aa3b070a7823 */ /* 0x000fc8000000080a */
[----:B------:R-:W-:-:S06]  /*3350*/  FFMA R10, R7, 1.925963033500011079e-08, R10 ;  /* 0x32a57060070a7823 */ /* 0x000fcc000000000a */
[----:B------:R-:W0:Y:S02]  /*3360*/  MUFU.EX2 R10, R10 ;  /* 0x0000000a000a7308 */ /* 0x000e240000000800 */
[----:B0-----:R-:W-:Y:S01]  /*3370*/  FFMA R6, R3, R10, R6 ;  /* 0x0000000a03067223 */ /* 0x001fe20000000006 */
[----:B------:R-:W-:Y:S06]  /*3380*/  BRA.U UP0, `(.L_x_64) ;  /* 0xfffffff500287547 */ /* 0x000fec000b83ffff */
.L_x_51:
        /* <DEDUP_REMOVED lines=22> */
.L_x_66:
        /* <DEDUP_REMOVED lines=20> */
.L_x_68:
[----:B------:R-:W-:Y:S05]  /*3630*/  BSYNC.RECONVERGENT B2 ;  /* 0x0000000000027941 */ /* 0x000fea0003800200 */
.L_x_67:
[----:B------:R-:W2:Y:S01]  /*3640*/  LDG.E R16, desc[UR8][R16.64+0x4] ;  /* 0x0000040810107981 */ /* 0x000ea2000c1e1900 */
[----:B------:R-:W0:Y:S01]  /*3650*/  LDC R13, c[0x0][0x388] ;  /* 0x0000e200ff0d7b82 */ /* 0x000e220000000800 */
[----:B------:R-:W-:Y:S01]  /*3660*/  FADD R3, R0, R2 ;  /* 0x0000000200037221 */ /* 0x000fe20000000000 */
[----:B------:R-:W-:Y:S01]  /*3670*/  HFMA2 R0, -RZ, RZ, 0.96630859375, -0.0022525787353515625 ;  /* 0x3bbb989dff007431 */ /* 0x000fe200000001ff */
[----:B------:R-:W-:Y:S02]  /*3680*/  MOV R7, 0x437c0000 ;  /* 0x437c000000077802 */ /* 0x000fe40000000f00 */
[----:B------:R-:W-:-:S04]  /*3690*/  FADD R3, R3, -R8 ;  /* 0x8000000803037221 */ /* 0x000fc80000000000 */
[----:B------:R-:W-:-:S04]  /*36a0*/  FFMA.SAT R0, R3, R0, 0.5 ;  /* 0x3f00000003007423 */ /* 0x000fc80000002000 */
[----:B------:R-:W-:-:S04]  /*36b0*/  FFMA.RM R0, R0, R7, 12582913 ;  /* 0x4b40000100007423 */ /* 0x000fc80000004007 */
[----:B------:R-:W-:Y:S01]  /*36c0*/  FADD R2, R0, -12583039 ;  /* 0xcb40007f00027421 */ /* 0x000fe20000000000 */
[----:B0-----:R-:W0:Y:S03]  /*36d0*/  MUFU.RCP R10, R13 ;  /* 0x0000000d000a7308 */ /* 0x001e260000001000 */
[----:B------:R-:W-:-:S04]  /*36e0*/  FFMA R2, R3, 1.4426950216293334961, -R2 ;  /* 0x3fb8aa3b03027823 */ /* 0x000fc80000000802 */
[----:B------:R-:W-:-:S06]  /*36f0*/  FFMA R3, R3, 1.925963033500011079e-08, R2 ;  /* 0x32a5706003037823 */ /* 0x000fcc0000000002 */
[----:B------:R-:W1:Y:S01]  /*3700*/  MUFU.EX2 R3, R3 ;  /* 0x0000000300037308 */ /* 0x000e620000000800 */
[----:B0-----:R-:W-:-:S04]  /*3710*/  FFMA R7, R10, -R13, 1 ;  /* 0x3f8000000a077423 */ /* 0x001fc8000000080d */
[----:B------:R-:W-:Y:S01]  /*3720*/  FFMA R2, R10, R7, R10 ;  /* 0x000000070a027223 */ /* 0x000fe2000000000a */
[----:B------:R-:W-:-:S05]  /*3730*/  SHF.L.U32 R7, R0, 0x17, RZ ;  /* 0x0000001700077819 */ /* 0x000fca00000006ff */
[----:B-1----:R-:W-:Y:S01]  /*3740*/  FFMA R6, R7, R3, R6 ;  /* 0x0000000307067223 */ /* 0x002fe20000000006 */
        /* <DEDUP_REMOVED lines=11> */
.L_x_69:
        /* <DEDUP_REMOVED lines=18> */
.L_x_71:
[----:B------:R-:W-:Y:S05]  /*3920*/  BSYNC.RECONVERGENT B2 ;  /* 0x0000000000027941 */ /* 0x000fea0003800200 */
.L_x_70:
[----:B------:R-:W-:Y:S01]  /*3930*/  FADD R3, R0, R2 ;  /* 0x0000000200037221 */ /* 0x000fe20000000000 */
[----:B------:R-:W-:Y:S01]  /*3940*/  HFMA2 R0, -RZ, RZ, 0.96630859375, -0.0022525787353515625 ;  /* 0x3bbb989dff007431 */ /* 0x000fe200000001ff */
[----:B------:R-:W-:Y:S02]  /*3950*/  MOV R5, 0x437c0000 ;  /* 0x437c000000057802 */ /* 0x000fe40000000f00 */
[----:B------:R-:W-:Y:S01]  /*3960*/  FADD R3, R3, -R8 ;  /* 0x8000000803037221 */ /* 0x000fe20000000000 */
[----:B------:R-:W-:-:S03]  /*3970*/  IADD3 R14, PT, PT, R14, 0x2, RZ ;  /* 0x000000020e0e7810 */ /* 0x000fc60007ffe0ff */
[----:B------:R-:W-:-:S04]  /*3980*/  FFMA.SAT R0, R3, R0, 0.5 ;  /* 0x3f00000003007423 */ /* 0x000fc80000002000 */
[----:B------:R-:W-:-:S04]  /*3990*/  FFMA.RM R0, R0, R5, 12582913 ;  /* 0x4b40000100007423 */ /* 0x000fc80000004005 */
[----:B------:R-:W-:-:S04]  /*39a0*/  FADD R2, R0, -12583039 ;  /* 0xcb40007f00027421 */ /* 0x000fc80000000000 */
[----:B------:R-:W-:-:S04]  /*39b0*/  FFMA R2, R3, 1.4426950216293334961, -R2 ;  /* 0x3fb8aa3b03027823 */ /* 0x000fc80000000802 */
[----:B------:R-:W-:Y:S01]  /*39c0*/  FFMA R2, R3, 1.925963033500011079e-08, R2 ;  /* 0x32a5706003027823 */ /* 0x000fe20000000002 */
[----:B------:R-:W-:-:S05]  /*39d0*/  SHF.L.U32 R3, R0, 0x17, RZ ;  /* 0x0000001700037819 */ /* 0x000fca00000006ff */
[----:B------:R-:W0:Y:S02]  /*39e0*/  MUFU.EX2 R2, R2 ;  /* 0x0000000200027308 */ /* 0x000e240000000800 */
[----:B0-----:R-:W-:-:S07]  /*39f0*/  FFMA R6, R3, R2, R6 ;  /* 0x0000000203067223 */ /* 0x001fce0000000006 */
.L_x_65:
        /* <DEDUP_REMOVED lines=22> */
.L_x_72:
        /* <DEDUP_REMOVED lines=20> */
.L_x_74:
[----:B------:R-:W-:Y:S05]  /*3ca0*/  BSYNC.RECONVERGENT B2 ;  /* 0x0000000000027941 */ /* 0x000fea0003800200 */
.L_x_73:
[----:B------:R-:W-:Y:S01]  /*3cb0*/  FADD R3, R0, R2 ;  /* 0x0000000200037221 */ /* 0x000fe20000000000 */
[----:B------:R-:W-:Y:S01]  /*3cc0*/  HFMA2 R0, -RZ, RZ, 0.96630859375, -0.0022525787353515625 ;  /* 0x3bbb989dff007431 */ /* 0x000fe200000001ff */
[----:B------:R-:W-:Y:S02]  /*3cd0*/  MOV R5, 0x437c0000 ;  /* 0x437c000000057802 */ /* 0x000fe40000000f00 */
[----:B------:R-:W-:-:S04]  /*3ce0*/  FADD R3, R3, -R8 ;  /* 0x8000000803037221 */ /* 0x000fc80000000000 */
        /* <DEDUP_REMOVED lines=8> */
.L_x_50:
[----:B------:R-:W-:Y:S01]  /*3d70*/  FSETP.GEU.AND P0, PT, R6, 1.175494350822287508e-38, PT ;  /* 0x008000000600780b */ /* 0x000fe20003f0e000 */
[----:B------:R-:W0:Y:S01]  /*3d80*/  LDCU UR4, c[0x0][0x3c0] ;  /* 0x00007800ff0477ac */ /* 0x000e220008000800 */
[----:B------:R-:W-:Y:S02]  /*3d90*/  MOV R3, 0x3e055027 ;  /* 0x3e05502700037802 */ /* 0x000fe40000000f00 */
[----:B------:R-:W-:-:S09]  /*3da0*/  MOV R29, RZ ;  /* 0x000000ff001d7202 */ /* 0x000fd20000000f00 */
[----:B------:R-:W-:-:S05]  /*3db0*/  @!P0 FMUL R6, R6, 8388608 ;  /* 0x4b00000006068820 */ /* 0x000fca0000400000 */
[----:B------:R-:W-:Y:S01]  /*3dc0*/  IADD3 R0, PT, PT, R6, -0x3f2aaaab, RZ ;  /* 0xc0d5555506007810 */ /* 0x000fe20007ffe0ff */
[----:B0-----:R-:W-:-:S03]  /*3dd0*/  UISETP.GE.AND UP0, UPT, UR4, 0x1, UPT ;  /* 0x000000010400788c */ /* 0x001fc6000bf06270 */
[----:B------:R-:W-:-:S04]  /*3de0*/  LOP3.LUT R2, R0, 0xff800000, RZ, 0xc0, !PT ;  /* 0xff80000000027812 */ /* 0x000fc800078ec0ff */
[----:B------:R-:W-:-:S05]  /*3df0*/  IADD3 R0, PT, PT, R6, -R2, RZ ;  /* 0x8000000206007210 */ /* 0x000fca0007ffe0ff */
[----:B------:R-:W-:Y:S01]  /*3e00*/  FADD R4, R0, -1 ;  /* 0xbf80000000047421 */ /* 0x000fe20000000000 */
[----:B------:R-:W-:Y:S02]  /*3e10*/  FSEL R0, RZ, -23, P0 ;  /* 0xc1b80000ff007808 */ /* 0x000fe40000000000 */
[----:B------:R-:W-:Y:S01]  /*3e20*/  ISETP.GT.U32.AND P0, PT, R6, 0x7f7fffff, PT ;  /* 0x7f7fffff0600780c */ /* 0x000fe20003f04070 */
[----:B------:R-:W-:-:S04]  /*3e30*/  FFMA R3, R4, -R3, 0.14084610342979431152 ;  /* 0x3e1039f604037423 */ /* 0x000fc80000000803 */
[----:B------:R-:W-:-:S04]  /*3e40*/  FFMA R3, R4, R3, -0.12148627638816833496 ;  /* 0xbdf8cdcc04037423 */ /* 0x000fc80000000003 */
[----:B------:R-:W-:-:S04]  /*3e50*/  FFMA R3, R4, R3, 0.13980610668659210205 ;  /* 0x3e0f295504037423 */ /* 0x000fc80000000003 */
[----:B------:R-:W-:-:S04]  /*3e60*/  FFMA R3, R4, R3, -0.16684235632419586182 ;  /* 0xbe2ad8b904037423 */ /* 0x000fc80000000003 */
[----:B------:R-:W-:-:S04]  /*3e70*/  FFMA R3, R4, R3, 0.20012299716472625732 ;  /* 0x3e4ced0b04037423 */ /* 0x000fc80000000003 */
[----:B------:R-:W-:-:S04]  /*3e80*/  FFMA R3, R4, R3, -0.24999669194221496582 ;  /* 0xbe7fff2204037423 */ /* 0x000fc80000000003 */
[----:B------:R-:W-:-:S04]  /*3e90*/  FFMA R3, R4, R3, 0.33333182334899902344 ;  /* 0x3eaaaa7804037423 */ /* 0x000fc80000000003 */
[C---:B------:R-:W-:Y:S01]  /*3ea0*/  FFMA R5, R4.reuse, R3, -0.5 ;  /* 0xbf00000004057423 */ /* 0x040fe20000000003 */
[----:B------:R-:W-:Y:S02]  /*3eb0*/  I2FP.F32.S32 R3, R2 ;  /* 0x0000000200037245 */ /* 0x000fe40000201400 */
[----:B------:R-:W-:Y:S01]  /*3ec0*/  MOV R2, 0x7f800000 ;  /* 0x7f80000000027802 */ /* 0x000fe20000000f00 */
[C---:B------:R-:W-:Y:S02]  /*3ed0*/  FMUL R5, R4.reuse, R5 ;  /* 0x0000000504057220 */ /* 0x040fe40000400000 */
[----:B------:R-:W-:Y:S02]  /*3ee0*/  FFMA R0, R3, 1.1920928955078125e-07, R0 ;  /* 0x3400000003007823 */ /* 0x000fe40000000000 */
[----:B------:R-:W-:-:S04]  /*3ef0*/  FFMA R5, R4, R5, R4 ;  /* 0x0000000504057223 */ /* 0x000fc80000000004 */
[----:B------:R-:W-:Y:S01]  /*3f00*/  FFMA R0, R0, 0.69314718246459960938, R5 ;  /* 0x3f31721800007823 */ /* 0x000fe20000000005 */
[C---:B------:R-:W-:Y:S01]  /*3f10*/  @P0 FFMA R0, R6.reuse, R2, +INF ;  /* 0x7f80000006000423 */ /* 0x040fe20000000002 */
[----:B------:R-:W-:-:S04]  /*3f20*/  FSETP.NEU.AND P0, PT, R6, RZ, PT ;  /* 0x000000ff0600720b */ /* 0x000fc80003f0d000 */
[----:B------:R-:W-:-:S05]  /*3f30*/  FSEL R3, R0, -INF , P0 ;  /* 0xff80000000037808 */ /* 0x000fca0000000000 */
[----:B------:R-:W-:Y:S01]  /*3f40*/  FADD R8, R3, R8 ;  /* 0x0000000803087221 */ /* 0x000fe20000000000 */
[----:B------:R-:W-:Y:S06]  /*3f50*/  BRA.U !UP0, `(.L_x_75) ;  /* 0x0000001508f47547 */ /* 0x000fec000b800000 */
[----:B------:R-:W-:Y:S01]  /*3f60*/  UISETP.GE.U32.AND UP0, UPT, UR4, 0x4, UPT ;  /* 0x000000040400788c */ /* 0x000fe2000bf06070 */
[----:B------:R-:W-:Y:S01]  /*3f70*/  HFMA2 R29, -RZ, RZ, 0, 0 ;  /* 0x00000000ff1d7431 */ /* 0x000fe200000001ff */
[----:B------:R-:W-:Y:S01]  /*3f80*/  MOV R6, RZ ;  /* 0x000000ff00067202 */ /* 0x000fe20000000f00 */
[----:B------:R-:W-:-:S06]  /*3f90*/  ULOP3.LUT UR10, UR4, 0x3, URZ, 0xc0, !UPT ;  /* 0x00000003040a7892 */ /* 0x000fcc000f8ec0ff */
[----:B------:R-:W-:Y:S06]  /*3fa0*/  BRA.U !UP0, `(.L_x_76) ;  /* 0x0000000d08387547 */ /* 0x000fec000b800000 */
[----:B------:R-:W0:Y:S01]  /*3fb0*/  LDCU.64 UR6, c[0x0][0x390] ;  /* 0x00007200ff0677ac */ /* 0x000e220008000a00 */
[----:B------:R-:W1:Y:S01]  /*3fc0*/  LDC R7, c[0x0][0x3c4] ;  /* 0x0000f100ff077b82 */ /* 0x000e620000000800 */
[----:B------:R-:W-:Y:S01]  /*3fd0*/  MOV R29, RZ ;  /* 0x000000ff001d7202 */ /* 0x000fe20000000f00 */
[----:B------:R-:W-:Y:S01]  /*3fe0*/  ULOP3.LUT UR4, UR4, 0x7ffffffc, URZ, 0xc0, !UPT ;  /* 0x7ffffffc04047892 */ /* 0x000fe2000f8ec0ff */
[----:B------:R-:W-:-:S03]  /*3ff0*/  MOV R2, R9 ;  /* 0x0000000900027202 */ /* 0x000fc60000000f00 */
[----:B------:R-:W-:Y:S02]  /*4000*/  UIADD3 UR5, UPT, UPT, -UR4, URZ, URZ ;  /* 0x000000ff04057290 */ /* 0x000fe4000fffe1ff */
[----:B------:R-:W2:Y:S01]  /*4010*/  LDC R5, c[0x0][0x388] ;  /* 0x0000e200ff057b82 */ /* 0x000ea20000000800 */
[----:B------:R-:W-:-:S07]  /*4020*/  MOV R6, UR4 ;  /* 0x0000000400067c02 */ /* 0x000fce0008000f00 */
[----:B------:R-:W3:Y:S01]  /*4030*/  LDC R4, c[0x0][0x38c] ;  /* 0x0000e300ff047b82 */ /* 0x000ee20000000800 */
[----:B0-----:R-:W-:-:S04]  /*4040*/  UIADD3 UR6, UP0, UPT, UR6, 0x8, URZ ;  /* 0x0000000806067890 */ /* 0x001fc8000ff1e0ff */
[----:B------:R-:W-:Y:S02]  /*4050*/  UIADD3.X UR7, UPT, UPT, URZ, UR7, URZ, UP0, !UPT ;  /* 0x00000007ff077290 */ /* 0x000fe400087fe4ff */
[----:B------:R-:W-:Y:S01]  /*4060*/  MOV R14, UR6 ;  /* 0x00000006000e7c02 */ /* 0x000fe20008000f00 */
[----:B------:R-:W0:Y:S03]  /*4070*/  LDC.64 R18, c[0x0][0x398] ;  /* 0x0000e600ff127b82 */ /* 0x000e260000000a00 */
[----:B------:R-:W-:-:S05]  /*4080*/  MOV R15, UR7 ;  /* 0x00000007000f7c02 */ /* 0x000fca0008000f00 */
[----:B------:R-:W4:Y:S02]  /*4090*/  LDC.64 R16, c[0x0][0x3a0] ;  /* 0x0000e800ff107b82 */ /* 0x000f240000000a00 */
.L_x_89:
[----:B------:R-:W3:Y:S01]  /*40a0*/  LDG.E R10, desc[UR8][R14.64+-0x8] ;  /* 0xfffff8080e0a7981 */ /* 0x000ee2000c1e1900 */
[----:B----4-:R-:W-:-:S05]  /*40b0*/  IMAD.WIDE R22, R2, 0x4, R16 ;  /* 0x0000000402167825 */ /* 0x010fca00078e0210 */
[----:B------:R4:W5:Y:S01]  /*40c0*/  LDG.E R20, desc[UR8][R22.64] ;  /* 0x0000000816147981 */ /* 0x000962000c1e1900 */
[----:B--2---:R-:W2:Y:S02]  /*40d0*/  MUFU.RCP R0, R5 ;  /* 0x0000000500007308 */ /* 0x004ea40000001000 */
[----:B--2---:R-:W-:-:S04]  /*40e0*/  FFMA R21, R0, -R5, 1 ;  /* 0x3f80000000157423 */ /* 0x004fc80000000805 */
[----:B------:R-:W-:Y:S02]  /*40f0*/  FFMA R21, R0, R21, R0 ;  /* 0x0000001500157223 */ /* 0x000fe40000000000 */
[----:B---3--:R-:W2:Y:S02]  /*4100*/  FCHK P0, R10, R5 ;  /* 0x000000050a007302 */ /* 0x008ea40000000000 */
[----:B------:R-:W-:-:S04]  /*4110*/  FFMA R0, R21, R10, RZ ;  /* 0x0000000a15007223 */ /* 0x000fc800000000ff */
[----:B------:R-:W-:-:S04]  /*4120*/  FFMA R3, R0, -R5, R10 ;  /* 0x8000000500037223 */ /* 0x000fc8000000000a */
[----:B------:R-:W-:Y:S01]  /*4130*/  FFMA R21, R21, R3, R0 ;  /* 0x0000000315157223 */ /* 0x000fe20000000000 */
[----:B--2-4-:R-:W-:Y:S06]  /*4140*/  @!P0 BRA `(.L_x_77) ;  /* 0x0000000000188947 */ /* 0x014fec0003800000 */
[----:B------:R-:W2:Y:S01]  /*4150*/  LDCU UR4, c[0x0][0x388] ;  /* 0x00007100ff0477ac */ /* 0x000ea20008000800 */
[----:B------:R-:W-:Y:S02]  /*4160*/  MOV R3, R10 ;  /* 0x0000000a00037202 */ /* 0x000fe40000000f00 */
[----:B------:R-:W-:Y:S02]  /*4170*/  MOV R10, 0x41a0 ;  /* 0x000041a0000a7802 */ /* 0x000fe40000000f00 */
[----:B--2---:R-:W-:-:S07]  /*4180*/  MOV R0, UR4 ;  /* 0x0000000400007c02 */ /* 0x004fce0008000f00 */
[----:B01---5:R-:W-:Y:S05]  /*4190*/  CALL.REL.NOINC `($__internal_0_$__cuda_sm3x_div_rn_noftz_f32_slowpath) ;  /* 0x00000018009c7944 */ /* 0x023fea0003c00000 */
[----:B------:R-:W-:-:S07]  /*41a0*/  MOV R21, R0 ;  /* 0x0000000000157202 */ /* 0x000fce0000000f00 */
.L_x_77:
[----:B0-----:R-:W-:-:S05]  /*41b0*/  IMAD.WIDE R30, R2, 0x4, R18 ;  /* 0x00000004021e7825 */ /* 0x001fca00078e0212 */
        /* <DEDUP_REMOVED lines=14> */
[----:B-1---5:R-:W-:Y:S05]  /*42a0*/  CALL.REL.NOINC `($__internal_0_$__cuda_sm3x_div_rn_noftz_f32_slowpath) ;  /* 0x0000001800587944 */ /* 0x022fea0003c00000 */
.L_x_79:
[----:B------:R-:W-:Y:S05]  /*42b0*/  BSYNC.RECONVERGENT B2 ;  /* 0x0000000000027941 */ /* 0x000fea0003800200 */
.L_x_78:
[----:B------:R-:W2:Y:S01]  /*42c0*/  LDG.E R3, desc[UR8][R14.64+-0x4] ;  /* 0xfffffc080e037981 */ /* 0x000ea2000c1e1900 */
[----:B-1----:R-:W-:-:S05]  /*42d0*/  IMAD.WIDE R22, R7, 0x4, R22 ;  /* 0x0000000407167825 */ /* 0x002fca00078e0216 */
[----:B------:R0:W5:Y:S01]  /*42e0*/  LDG.E R26, desc[UR8][R22.64] ;  /* 0x00000008161a7981 */ /* 0x000162000c1e1900 */
[----:B------:R-:W-:Y:S01]  /*42f0*/  FADD R21, R0, R21 ;  /* 0x0000001500157221 */ /* 0x000fe20000000000 */
[----:B------:R-:W-:Y:S01]  /*4300*/  HFMA2 R0, -RZ, RZ, 0.96630859375, -0.0022525787353515625 ;  /* 0x3bbb989dff007431 */ /* 0x000fe200000001ff */
[----:B------:R-:W-:Y:S01]  /*4310*/  MOV R11, 0x437c0000 ;  /* 0x437c0000000b7802 */ /* 0x000fe20000000f00 */
[----:B------:R-:W1:Y:S01]  /*4320*/  MUFU.RCP R12, R5 ;  /* 0x00000005000c7308 */ /* 0x000e620000001000 */
[----:B------:R-:W-:-:S04]  /*4330*/  FADD R21, -R8, R21 ;  /* 0x0000001508157221 */ /* 0x000fc80000000100 */
[----:B------:R-:W-:-:S04]  /*4340*/  FFMA.SAT R0, R21, R0, 0.5 ;  /* 0x3f00000015007423 */ /* 0x000fc80000002000 */
[----:B------:R-:W-:-:S04]  /*4350*/  FFMA.RM R0, R0, R11, 12582913 ;  /* 0x4b40000100007423 */ /* 0x000fc8000000400b */
[----:B------:R-:W-:Y:S01]  /*4360*/  FADD R10, R0, -12583039 ;  /* 0xcb40007f000a7421 */ /* 0x000fe20000000000 */
[----:B-1----:R-:W-:Y:S01]  /*4370*/  FFMA R27, R12, -R5, 1 ;  /* 0x3f8000000c1b7423 */ /* 0x002fe20000000805 */
[----:B------:R-:W-:Y:S02]  /*4380*/  SHF.L.U32 R0, R0, 0x17, RZ ;  /* 0x0000001700007819 */ /* 0x000fe400000006ff */
[----:B------:R-:W-:Y:S01]  /*4390*/  FFMA R10, R21, 1.4426950216293334961, -R10 ;  /* 0x3fb8aa3b150a7823 */ /* 0x000fe2000000080a */
[----:B------:R-:W-:-:S03]  /*43a0*/  FFMA R27, R12, R27, R12 ;  /* 0x0000001b0c1b7223 */ /* 0x000fc6000000000c */
[----:B------:R-:W-:-:S04]  /*43b0*/  FFMA R10, R21, 1.925963033500011079e-08, R10 ;  /* 0x32a57060150a7823 */ /* 0x000fc8000000000a */
[----:B------:R-:W1:Y:S02]  /*43c0*/  MUFU.EX2 R11, R10 ;  /* 0x0000000a000b7308 */ /* 0x000e640000000800 */
[----:B-1----:R-:W-:-:S04]  /*43d0*/  FMUL R0, R0, R11 ;  /* 0x0000000b00007220 */ /* 0x002fc80000400000 */
[----:B-----5:R-:W-:Y:S02]  /*43e0*/  FFMA R29, R20, R0, R29 ;  /* 0x00000000141d7223 */ /* 0x020fe4000000001d */
[----:B--2---:R-:W1:Y:S01]  /*43f0*/  FCHK P0, R3, R5 ;  /* 0x0000000503007302 */ /* 0x004e620000000000 */
[----:B------:R-:W-:-:S04]  /*4400*/  FFMA R12, R27, R3, RZ ;  /* 0x000000031b0c7223 */ /* 0x000fc800000000ff */
[----:B------:R-:W-:-:S04]  /*4410*/  FFMA R11, R12, -R5, R3 ;  /* 0x800000050c0b7223 */ /* 0x000fc80000000003 */
[----:B------:R-:W-:Y:S01]  /*4420*/  FFMA R27, R27, R11, R12 ;  /* 0x0000000b1b1b7223 */ /* 0x000fe2000000000c */
[----:B01----:R-:W-:Y:S06]  /*4430*/  @!P0 BRA `(.L_x_80) ;  /* 0x0000000000148947 */ /* 0x003fec0003800000 */
[----:B------:R-:W0:Y:S01]  /*4440*/  LDCU UR4, c[0x0][0x388] ;  /* 0x00007100ff0477ac */ /* 0x000e220008000800 */
[----:B------:R-:W-:Y:S02]  /*4450*/  MOV R10, 0x4480 ;  /* 0x00004480000a7802 */ /* 0x000fe40000000f00 */
[----:B0-----:R-:W-:-:S07]  /*4460*/  MOV R0, UR4 ;  /* 0x0000000400007c02 */ /* 0x001fce0008000f00 */
[----:B------:R-:W-:Y:S05]  /*4470*/  CALL.REL.NOINC `($__internal_0_$__cuda_sm3x_div_rn_noftz_f32_slowpath) ;  /* 0x0000001400e47944 */ /* 0x000fea0003c00000 */
[----:B------:R-:W-:-:S07]  /*4480*/  MOV R27, R0 ;  /* 0x00000000001b7202 */ /* 0x000fce0000000f00 */
.L_x_80:
        /* <DEDUP_REMOVED lines=16> */
.L_x_82:
[----:B------:R-:W-:Y:S05]  /*4590*/  BSYNC.RECONVERGENT B2 ;  /* 0x0000000000027941 */ /* 0x000fea0003800200 */
.L_x_81:
[----:B------:R-:W2:Y:S01]  /*45a0*/  LDG.E R3, desc[UR8][R14.64] ;  /* 0x000000080e037981 */ /* 0x000ea2000c1e1900 */
[----:B------:R-:W-:-:S05]  /*45b0*/  IMAD.WIDE R22, R7, 0x4, R22 ;  /* 0x0000000407167825 */ /* 0x000fca00078e0216 */
        /* <DEDUP_REMOVED lines=11> */
[----:B------:R-:W-:-:S04]  /*4670*/  FFMA R0, R27, 1.4426950216293334961, -R0 ;  /* 0x3fb8aa3b1b007823 */ /* 0x000fc80000000800 */
[----:B------:R-:W-:Y:S01]  /*4680*/  FFMA R27, R27, 1.925963033500011079e-08, R0 ;  /* 0x32a570601b1b7823 */ /* 0x000fe20000000000 */
[----:B------:R-:W-:-:S05]  /*4690*/  FFMA R0, R12, R11, R12 ;  /* 0x0000000b0c007223 */ /* 0x000fca000000000c */
[----:B------:R-:W1:Y:S02]  /*46a0*/  MUFU.EX2 R27, R27 ;  /* 0x0000001b001b7308 */ /* 0x000e640000000800 */
[----:B-1----:R-:W-:-:S04]  /*46b0*/  FMUL R10, R10, R27 ;  /* 0x0000001b0a0a7220 */ /* 0x002fc80000400000 */
[----:B------:R-:W-:Y:S02]  /*46c0*/  FFMA R29, R26, R10, R29 ;  /* 0x0000000a1a1d7223 */ /* 0x000fe4000000001d */
        /* <DEDUP_REMOVED lines=8> */
[----:B-----5:R-:W-:Y:S05]  /*4750*/  CALL.REL.NOINC `($__internal_0_$__cuda_sm3x_div_rn_noftz_f32_slowpath) ;  /* 0x00000014002c7944 */ /* 0x020fea0003c00000 */
[----:B------:R-:W-:-:S07]  /*4760*/  MOV R26, R0 ;  /* 0x00000000001a7202 */ /* 0x000fce0000000f00 */
.L_x_83:
        /* <DEDUP_REMOVED lines=15> */
[----:B-----5:R-:W-:Y:S05]  /*4860*/  CALL.REL.NOINC `($__internal_0_$__cuda_sm3x_div_rn_noftz_f32_slowpath) ;  /* 0x0000001000e87944 */ /* 0x020fea0003c00000 */
.L_x_85:
[----:B------:R-:W-:Y:S05]  /*4870*/  BSYNC.RECONVERGENT B2 ;  /* 0x0000000000027941 */ /* 0x000fea0003800200 */
.L_x_84:
[----:B------:R-:W2:Y:S01]  /*4880*/  LDG.E R3, desc[UR8][R14.64+0x4] ;  /* 0x000004080e037981 */ /* 0x000ea2000c1e1900 */
[----:B------:R-:W-:Y:S01]  /*4890*/  FADD R11, R0, R26 ;  /* 0x0000001a000b7221 */ /* 0x000fe20000000000 */
[----:B------:R-:W-:Y:S02]  /*48a0*/  HFMA2 R0, -RZ, RZ, 0.96630859375, -0.0022525787353515625 ;  /* 0x3bbb989dff007431 */ /* 0x000fe400000001ff */
[----:B------:R-:W-:-:S04]  /*48b0*/  IMAD.WIDE R20, R7, 0x4, R22 ;  /* 0x0000000407147825 */ /* 0x000fc800078e0216 */
[----:B------:R-:W-:Y:S01]  /*48c0*/  FADD R11, -R8, R11 ;  /* 0x0000000b080b7221 */ /* 0x000fe20000000100 */
[----:B------:R-:W-:Y:S01]  /*48d0*/  MOV R13, 0x437c0000 ;  /* 0x437c0000000d7802 */ /* 0x000fe20000000f00 */
[----:B------:R-:W0:Y:S01]  /*48e0*/  MUFU.RCP R12, R5 ;  /* 0x00000005000c7308 */ /* 0x000e220000001000 */
[----:B------:R0:W5:Y:S01]  /*48f0*/  LDG.E R20, desc[UR8][R20.64] ;  /* 0x0000000814147981 */ /* 0x000162000c1e1900 */
[----:B------:R-:W-:-:S04]  /*4900*/  FFMA.SAT R0, R11, R0, 0.5 ;  /* 0x3f0000000b007423 */ /* 0x000fc80000002000 */
[----:B------:R-:W-:-:S04]  /*4910*/  FFMA.RM R0, R0, R13, 12582913 ;  /* 0x4b40000100007423 */ /* 0x000fc8000000400d */
[C---:B------:R-:W-:Y:S01]  /*4920*/  FADD R10, R0.reuse, -12583039 ;  /* 0xcb40007f000a7421 */ /* 0x040fe20000000000 */
[----:B------:R-:W-:-:S03]  /*4930*/  SHF.L.U32 R0, R0, 0x17, RZ ;  /* 0x0000001700007819 */ /* 0x000fc600000006ff */
[----:B------:R-:W-:Y:S01]  /*4940*/  FFMA R10, R11, 1.4426950216293334961, -R10 ;  /* 0x3fb8aa3b0b0a7823 */ /* 0x000fe2000000080a */
[----:B0-----:R-:W-:-:S03]  /*4950*/  FFMA R21, R12, -R5, 1 ;  /* 0x3f8000000c157423 */ /* 0x001fc60000000805 */
[----:B------:R-:W-:Y:S01]  /*4960*/  FFMA R10, R11, 1.925963033500011079e-08, R10 ;  /* 0x32a570600b0a7823 */ /* 0x000fe2000000000a */
[----:B------:R-:W-:-:S03]  /*4970*/  FFMA R21, R12, R21, R12 ;  /* 0x000000150c157223 */ /* 0x000fc6000000000c */
[----:B------:R-:W0:Y:S02]  /*4980*/  MUFU.EX2 R11, R10 ;  /* 0x0000000a000b7308 */ /* 0x000e240000000800 */
[----:B0-----:R-:W-:-:S04]  /*4990*/  FMUL R0, R0, R11 ;  /* 0x0000000b00007220 */ /* 0x001fc80000400000 */
[----:B-----5:R-:W-:Y:S02]  /*49a0*/  FFMA R29, R28, R0, R29 ;  /* 0x000000001c1d7223 */ /* 0x020fe4000000001d */
[----:B--2---:R-:W0:Y:S01]  /*49b0*/  FCHK P0, R3, R5 ;  /* 0x0000000503007302 */ /* 0x004e220000000000 */
[----:B------:R-:W-:-:S04]  /*49c0*/  FFMA R12, R21, R3, RZ ;  /* 0x00000003150c7223 */ /* 0x000fc800000000ff */
[----:B------:R-:W-:-:S04]  /*49d0*/  FFMA R11, R12, -R5, R3 ;  /* 0x800000050c0b7223 */ /* 0x000fc80000000003 */
[----:B------:R-:W-:Y:S01]  /*49e0*/  FFMA R21, R21, R11, R12 ;  /* 0x0000000b15157223 */ /* 0x000fe2000000000c */
[----:B0-----:R-:W-:Y:S06]  /*49f0*/  @!P0 BRA `(.L_x_86) ;  /* 0x0000000000148947 */ /* 0x001fec0003800000 */
[----:B------:R-:W0:Y:S01]  /*4a00*/  LDCU UR4, c[0x0][0x388] ;  /* 0x00007100ff0477ac */ /* 0x000e220008000800 */
[----:B------:R-:W-:Y:S02]  /*4a10*/  MOV R10, 0x4a40 ;  /* 0x00004a40000a7802 */ /* 0x000fe40000000f00 */
[----:B0-----:R-:W-:-:S07]  /*4a20*/  MOV R0, UR4 ;  /* 0x0000000400007c02 */ /* 0x001fce0008000f00 */
[----:B------:R-:W-:Y:S05]  /*4a30*/  CALL.REL.NOINC `($__internal_0_$__cuda_sm3x_div_rn_noftz_f32_slowpath) ;  /* 0x0000001000747944 */ /* 0x000fea0003c00000 */
[----:B------:R-:W-:-:S07]  /*4a40*/  MOV R21, R0 ;  /* 0x0000000000157202 */ /* 0x000fce0000000f00 */
.L_x_86:
        /* <DEDUP_REMOVED lines=16> */
.L_x_88:
[----:B------:R-:W-:Y:S05]  /*4b50*/  BSYNC.RECONVERGENT B2 ;  /* 0x0000000000027941 */ /* 0x000fea0003800200 */
.L_x_87:
[----:B------:R-:W-:Y:S01]  /*4b60*/  FADD R21, R0, R21 ;  /* 0x0000001500157221 */ /* 0x000fe20000000000 */
[----:B------:R-:W-:Y:S01]  /*4b70*/  HFMA2 R0, -RZ, RZ, 0.96630859375, -0.0022525787353515625 ;  /* 0x3bbb989dff007431 */ /* 0x000fe200000001ff */
[----:B------:R-:W-:Y:S01]  /*4b80*/  MOV R3, 0x437c0000 ;  /* 0x437c000000037802 */ /* 0x000fe20000000f00 */
[----:B------:R-:W-:Y:S01]  /*4b90*/  UIADD3 UR5, UPT, UPT, UR5, 0x4, URZ ;  /* 0x0000000405057890 */ /* 0x000fe2000fffe0ff */
[----:B------:R-:W-:Y:S01]  /*4ba0*/  FADD R21, -R8, R21 ;  /* 0x0000001508157221 */ /* 0x000fe20000000100 */
        /* <DEDUP_REMOVED lines=9> */
[----:B------:R-:W-:-:S04]  /*4c40*/  FFMA R10, R21, 1.925963033500011079e-08, R10 ;  /* 0x32a57060150a7823 */ /* 0x000fc8000000000a */
[----:B------:R-:W0:Y:S02]  /*4c50*/  MUFU.EX2 R3, R10 ;  /* 0x0000000a00037308 */ /* 0x000e240000000800 */
[----:B0-----:R-:W-:-:S04]  /*4c60*/  FMUL R0, R0, R3 ;  /* 0x0000000300007220 */ /* 0x001fc80000400000 */
[----:B------:R-:W-:Y:S01]  /*4c70*/  FFMA R29, R20, R0, R29 ;  /* 0x00000000141d7223 */ /* 0x000fe2000000001d */
[----:B------:R-:W-:Y:S06]  /*4c80*/  BRA.U UP0, `(.L_x_89) ;  /* 0xfffffff500047547 */ /* 0x000fec000b83ffff */
.L_x_76:
[----:B------:R-:W-:-:S09]  /*4c90*/  UISETP.NE.AND UP0, UPT, UR10, URZ, UPT ;  /* 0x000000ff0a00728c */ /* 0x000fd2000bf05270 */
[----:B------:R-:W-:Y:S05]  /*4ca0*/  BRA.U !UP0, `(.L_x_75) ;  /* 0x0000000908a07547 */ /* 0x000fea000b800000 */
[----:B------:R-:W-:-:S09]  /*4cb0*/  UISETP.NE.AND UP0, UPT, UR10, 0x1, UPT ;  /* 0x000000010a00788c */ /* 0x000fd2000bf05270 */
[----:B------:R-:W-:Y:S05]  /*4cc0*/  BRA.U !UP0, `(.L_x_90) ;  /* 0x0000000508ac7547 */ /* 0x000fea000b800000 */
[----:B------:R-:W0:Y:S01]  /*4cd0*/  LDC.64 R16, c[0x0][0x390] ;  /* 0x0000e400ff107b82 */ /* 0x000e220000000a00 */
[----:B------:R-:W1:Y:S07]  /*4ce0*/  LDCU UR4, c[0x0][0x3c4] ;  /* 0x00007880ff0477ac */ /* 0x000e6e0008000800 */
[----:B------:R-:W2:Y:S08]  /*4cf0*/  LDC.64 R18, c[0x0][0x3a0] ;  /* 0x0000e800ff127b82 */ /* 0x000eb00000000a00 */
[----:B------:R-:W3:Y:S01]  /*4d00*/  LDC R2, c[0x0][0x388] ;  /* 0x0000e200ff027b82 */ /* 0x000ee20000000800 */
[----:B0-----:R-:W-:-:S05]  /*4d10*/  IMAD.WIDE.U32 R16, R6, 0x4, R16 ;  /* 0x0000000406107825 */ /* 0x001fca00078e0010 */
[----:B------:R-:W4:Y:S01]  /*4d20*/  LDG.E R7, desc[UR8][R16.64] ;  /* 0x0000000810077981 */ /* 0x000f22000c1e1900 */
[----:B-1----:R-:W-:-:S04]  /*4d30*/  IMAD R14, R6, UR4, R9 ;  /* 0x00000004060e7c24 */ /* 0x002fc8000f8e0209 */
[----:B--2---:R-:W-:-:S05]  /*4d40*/  IMAD.WIDE R18, R14, 0x4, R18 ;  /* 0x000000040e127825 */ /* 0x004fca00078e0212 */
[----:B------:R0:W5:Y:S01]  /*4d50*/  LDG.E R4, desc[UR8][R18.64] ;  /* 0x0000000812047981 */ /* 0x000162000c1e1900 */
[----:B---3--:R-:W1:Y:S02]  /*4d60*/  MUFU.RCP R5, R2 ;  /* 0x0000000200057308 */ /* 0x008e640000001000 */
[----:B-1----:R-:W-:-:S04]  /*4d70*/  FFMA R0, R5, -R2, 1 ;  /* 0x3f80000005007423 */ /* 0x002fc80000000802 */
[----:B------:R-:W-:Y:S02]  /*4d80*/  FFMA R5, R5, R0, R5 ;  /* 0x0000000005057223 */ /* 0x000fe40000000005 */
[----:B----4-:R-:W1:Y:S02]  /*4d90*/  FCHK P0, R7, R2 ;  /* 0x0000000207007302 */ /* 0x010e640000000000 */
[----:B------:R-:W-:-:S04]  /*4da0*/  FFMA R0, R5, R7, RZ ;  /* 0x0000000705007223 */ /* 0x000fc800000000ff */
[----:B------:R-:W-:-:S04]  /*4db0*/  FFMA R3, R0, -R2, R7 ;  /* 0x8000000200037223 */ /* 0x000fc80000000007 */
[----:B------:R-:W-:Y:S01]  /*4dc0*/  FFMA R5, R5, R3, R0 ;  /* 0x0000000305057223 */ /* 0x000fe20000000000 */
[----:B01----:R-:W-:Y:S06]  /*4dd0*/  @!P0 BRA `(.L_x_91) ;  /* 0x0000000000188947 */ /* 0x003fec0003800000 */
[----:B------:R-:W0:Y:S01]  /*4de0*/  LDCU UR4, c[0x0][0x388] ;  /* 0x00007100ff0477ac */ /* 0x000e220008000800 */
[----:B------:R-:W-:Y:S02]  /*4df0*/  MOV R3, R7 ;  /* 0x0000000700037202 */ /* 0x000fe40000000f00 */
[----:B------:R-:W-:Y:S02]  /*4e00*/  MOV R10, 0x4e30 ;  /* 0x00004e30000a7802 */ /* 0x000fe40000000f00 */
[----:B0-----:R-:W-:-:S07]  /*4e10*/  MOV R0, UR4 ;  /* 0x0000000400007c02 */ /* 0x001fce0008000f00 */
[----:B-----5:R-:W-:Y:S05]  /*4e20*/  CALL.REL.NOINC `($__internal_0_$__cuda_sm3x_div_rn_noftz_f32_slowpath) ;  /* 0x0000000c00787944 */ /* 0x020fea0003c00000 */
[----:B------:R-:W-:-:S07]  /*4e30*/  MOV R5, R0 ;  /* 0x0000000000057202 */ /* 0x000fce0000000f00 */
.L_x_91:
[----:B------:R-:W0:Y:S08]  /*4e40*/  LDC.64 R2, c[0x0][0x398] ;  /* 0x0000e600ff027b82 */ /* 0x000e300000000a00 */
        /* <DEDUP_REMOVED lines=17> */
.L_x_93:
[----:B------:R-:W-:Y:S05]  /*4f60*/  BSYNC.RECONVERGENT B2 ;  /* 0x0000000000027941 */ /* 0x000fea0003800200 */
.L_x_92:
[----:B------:R-:W2:Y:S01]  /*4f70*/  LDG.E R16, desc[UR8][R16.64+0x4] ;  /* 0x0000040810107981 */ /* 0x000ea2000c1e1900 */
[----:B------:R-:W0:Y:S01]  /*4f80*/  LDC R11, c[0x0][0x388] ;  /* 0x0000e200ff0b7b82 */ /* 0x000e220000000800 */
[----:B------:R-:W-:Y:S01]  /*4f90*/  FADD R5, R0, R5 ;  /* 0x0000000500057221 */ /* 0x000fe20000000000 */
[----:B------:R-:W-:-:S03]  /*4fa0*/  HFMA2 R0, -RZ, RZ, 0.96630859375, -0.0022525787353515625 ;  /* 0x3bbb989dff007431 */ /* 0x000fc600000001ff */
[----:B------:R-:W-:-:S03]  /*4fb0*/  FADD R5, -R8, R5 ;  /* 0x0000000508057221 */ /* 0x000fc60000000100 */
[----:B------:R-:W1:Y:S01]  /*4fc0*/  LDC R3, c[0x0][0x3c4] ;  /* 0x0000f100ff037b82 */ /* 0x000e620000000800 */
[----:B------:R-:W-:Y:S01]  /*4fd0*/  MOV R7, 0x437c0000 ;  /* 0x437c000000077802 */ /* 0x000fe20000000f00 */
[----:B------:R-:W-:-:S04]  /*4fe0*/  FFMA.SAT R0, R5, R0, 0.5 ;  /* 0x3f00000005007423 */ /* 0x000fc80000002000 */
[----:B------:R-:W-:-:S04]  /*4ff0*/  FFMA.RM R7, R0, R7, 12582913 ;  /* 0x4b40000100077423 */ /* 0x000fc80000004007 */
[----:B------:R-:W-:Y:S01]  /*5000*/  FADD R0, R7, -12583039 ;  /* 0xcb40007f07007421 */ /* 0x000fe20000000000 */
[----:B0-----:R-:W0:Y:S03]  /*5010*/  MUFU.RCP R12, R11 ;  /* 0x0000000b000c7308 */ /* 0x001e260000001000 */
[----:B------:R-:W-:-:S04]  /*5020*/  FFMA R0, R5, 1.4426950216293334961, -R0 ;  /* 0x3fb8aa3b05007823 */ /* 0x000fc80000000800 */
[----:B------:R-:W-:Y:S01]  /*5030*/  FFMA R5, R5, 1.925963033500011079e-08, R0 ;  /* 0x32a5706005057823 */ /* 0x000fe20000000000 */
[----:B-1----:R-:W-:-:S03]  /*5040*/  IMAD.WIDE R2, R3, 0x4, R18 ;  /* 0x0000000403027825 */ /* 0x002fc600078e0212 */
[----:B------:R-:W1:Y:S03]  /*5050*/  MUFU.EX2 R10, R5 ;  /* 0x00000005000a7308 */ /* 0x000e660000000800 */
[----:B------:R0:W5:Y:S01]  /*5060*/  LDG.E R2, desc[UR8][R2.64] ;  /* 0x0000000802027981 */ /* 0x000162000c1e1900 */
[----:B------:R-:W-:Y:S01]  /*5070*/  SHF.L.U32 R7, R7, 0x17, RZ ;  /* 0x0000001707077819 */ /* 0x000fe200000006ff */
[----:B0-----:R-:W-:-:S04]  /*5080*/  FFMA R3, R12, -R11, 1 ;  /* 0x3f8000000c037423 */ /* 0x001fc8000000080b */
[----:B------:R-:W-:Y:S01]  /*5090*/  FFMA R0, R12, R3, R12 ;  /* 0x000000030c007223 */ /* 0x000fe2000000000c */
[----:B-1----:R-:W-:-:S04]  /*50a0*/  FMUL R7, R7, R10 ;  /* 0x0000000a07077220 */ /* 0x002fc80000400000 */
[----:B-----5:R-:W-:Y:S01]  /*50b0*/  FFMA R29, R4, R7, R29 ;  /* 0x00000007041d7223 */ /* 0x020fe2000000001d */
        /* <DEDUP_REMOVED lines=11> */
.L_x_94:
        /* <DEDUP_REMOVED lines=18> */
.L_x_96:
[----:B------:R-:W-:Y:S05]  /*5290*/  BSYNC.RECONVERGENT B2 ;  /* 0x0000000000027941 */ /* 0x000fea0003800200 */
.L_x_95:
[----:B------:R-:W-:Y:S01]  /*52a0*/  FADD R3, R0, R4 ;  /* 0x0000000400037221 */ /* 0x000fe20000000000 */
[----:B------:R-:W-:Y:S01]  /*52b0*/  HFMA2 R0, -RZ, RZ, 0.96630859375, -0.0022525787353515625 ;  /* 0x3bbb989dff007431 */ /* 0x000fe200000001ff */
[----:B------:R-:W-:Y:S02]  /*52c0*/  MOV R5, 0x437c0000 ;  /* 0x437c000000057802 */ /* 0x000fe40000000f00 */
[----:B------:R-:W-:Y:S01]  /*52d0*/  FADD R3, -R8, R3 ;  /* 0x0000000308037221 */ /* 0x000fe20000000100 */
[----:B------:R-:W-:-:S03]  /*52e0*/  IADD3 R6, PT, PT, R6, 0x2, RZ ;  /* 0x0000000206067810 */ /* 0x000fc60007ffe0ff */
        /* <DEDUP_REMOVED lines=8> */
[----:B------:R-:W-:-:S07]  /*5370*/  FFMA R29, R2, R0, R29 ;  /* 0x00000000021d7223 */ /* 0x000fce000000001d */
.L_x_90:
[----:B------:R-:W0:Y:S02]  /*5380*/  LDCU UR4, c[0x0][0x3c0] ;  /* 0x00007800ff0477ac */ /* 0x000e240008000800 */
[----:B0-----:R-:W-:-:S04]  /*5390*/  ULOP3.LUT UR4, UR4, 0x1, URZ, 0xc0, !UPT ;  /* 0x0000000104047892 */ /* 0x001fc8000f8ec0ff */
[----:B------:R-:W-:-:S09]  /*53a0*/  UISETP.NE.U32.AND UP0, UPT, UR4, 0x1, UPT ;  /* 0x000000010400788c */ /* 0x000fd2000bf05070 */
[----:B------:R-:W-:Y:S05]  /*53b0*/  BRA.U UP0, `(.L_x_75) ;  /* 0x0000000100dc7547 */ /* 0x000fea000b800000 */
[----:B------:R-:W0:Y:S01]  /*53c0*/  LDC.64 R10, c[0x0][0x390] ;  /* 0x0000e400ff0a7b82 */ /* 0x000e220000000a00 */
[----:B------:R-:W1:Y:S07]  /*53d0*/  LDCU UR4, c[0x0][0x3c4] ;  /* 0x00007880ff0477ac */ /* 0x000e6e0008000800 */
[----:B------:R-:W2:Y:S08]  /*53e0*/  LDC.64 R2, c[0x0][0x3a0] ;  /* 0x0000e800ff027b82 */ /* 0x000eb00000000a00 */
[----:B------:R-:W3:Y:S01]  /*53f0*/  LDC R7, c[0x0][0x388] ;  /* 0x0000e200ff077b82 */ /* 0x000ee20000000800 */
[----:B0-----:R-:W-:-:S06]  /*5400*/  IMAD.WIDE.U32 R10, R6, 0x4, R10 ;  /* 0x00000004060a7825 */ /* 0x001fcc00078e000a */
[----:B------:R-:W4:Y:S01]  /*5410*/  LDG.E R10, desc[UR8][R10.64] ;  /* 0x000000080a0a7981 */ /* 0x000f22000c1e1900 */
[----:B-1----:R-:W-:-:S04]  /*5420*/  IMAD R6, R6, UR4, R9 ;  /* 0x0000000406067c24 */ /* 0x002fc8000f8e0209 */
[----:B--2---:R-:W-:-:S06]  /*5430*/  IMAD.WIDE R2, R6, 0x4, R2 ;  /* 0x0000000406027825 */ /* 0x004fcc00078e0202 */
        /* <DEDUP_REMOVED lines=15> */
.L_x_97:
[----:B------:R-:W0:Y:S08]  /*5530*/  LDC.64 R10, c[0x0][0x398] ;  /* 0x0000e600ff0a7b82 */ /* 0x000e300000000a00 */
        /* <DEDUP_REMOVED lines=17> */
.L_x_99:
[----:B------:R-:W-:Y:S05]  /*5650*/  BSYNC.RECONVERGENT B2 ;  /* 0x0000000000027941 */ /* 0x000fea0003800200 */
.L_x_98:
[----:B------:R-:W-:Y:S01]  /*5660*/  FADD R3, R0, R4 ;  /* 0x0000000400037221 */ /* 0x000fe20000000000 */
[----:B------:R-:W-:Y:S01]  /*5670*/  HFMA2 R0, -RZ, RZ, 0.96630859375, -0.0022525787353515625 ;  /* 0x3bbb989dff007431 */ /* 0x000fe200000001ff */
[----:B------:R-:W-:Y:S02]  /*5680*/  MOV R5, 0x437c0000 ;  /* 0x437c000000057802 */ /* 0x000fe40000000f00 */
[----:B------:R-:W-:-:S04]  /*5690*/  FADD R3, -R8, R3 ;  /* 0x0000000308037221 */ /* 0x000fc80000000100 */
        /* <DEDUP_REMOVED lines=8> */
[----:B-----5:R-:W-:-:S07]  /*5720*/  FFMA R29, R2, R0, R29 ;  /* 0x00000000021d7223 */ /* 0x020fce000000001d */
.L_x_75:
[----:B------:R-:W0:Y:S01]  /*5730*/  LDC.64 R12, c[0x0][0x3b0] ;  /* 0x0000ec00ff0c7b82 */ /* 0x000e220000000a00 */
[----:B------:R-:W1:Y:S07]  /*5740*/  LDCU.64 UR4, c[0x0][0x380] ;  /* 0x00007000ff0477ac */ /* 0x000e6e0008000a00 */
[----:B------:R-:W2:Y:S01]  /*5750*/  LDC.64 R2, c[0x0][0x3a8] ;  /* 0x0000ea00ff027b82 */ /* 0x000ea20000000a00 */
[----:B0-----:R-:W-:-:S05]  /*5760*/  IMAD.WIDE R12, R9, 0x4, R12 ;  /* 0x00000004090c7825 */ /* 0x001fca00078e020c */
[----:B------:R0:W3:Y:S01]  /*5770*/  LDG.E R0, desc[UR8][R12.64] ;  /* 0x000000080c007981 */ /* 0x0000e2000c1e1900 */
[----:B--2---:R-:W-:-:S06]  /*5780*/  IMAD.WIDE R2, R9, 0x4, R2 ;  /* 0x0000000409027825 */ /* 0x004fcc00078e0202 */
[----:B------:R2:W4:Y:S01]  /*5790*/  LDG.E R2, desc[UR8][R2.64] ;  /* 0x0000000802027981 */ /* 0x000522000c1e1900 */
[----:B------:R-:W5:Y:S08]  /*57a0*/  F2F.F64.F32 R6, R29 ;  /* 0x0000001d00067310 */ /* 0x000f700000201800 */
[----:B-1----:R-:W1:Y:S01]  /*57b0*/  F2F.F64.F32 R4, UR4 ;  /* 0x0000000400047d10 */ /* 0x002e620008201800 */
[----:B------:R-:W-:Y:S01]  /*57c0*/  FMUL R8, R29, UR4 ;  /* 0x000000041d087c20 */ /* 0x000fe20008400000 */
[----:B-----5:R-:W-:-:S06]  /*57d0*/  DADD R6, -R6, 1 ;  /* 0x3ff0000006067429 */ /* 0x020fcc0000000100 */
[----:B------:R-:W0:Y:S02]  /*57e0*/  F2F.F64.F32 R10, UR5 ;  /* 0x00000005000a7d10 */ /* 0x000e240008201800 */
[C---:B-1----:R-:W-:Y:S02]  /*57f0*/  DMUL R14, R4.reuse, R6 ;  /* 0x00000006040e7228 */ /* 0x042fe40000000000 */
[----:B------:R-:W-:-:S04]  /*5800*/  DADD R6, -R4, 1 ;  /* 0x3ff0000004067429 */ /* 0x000fc80000000100 */
[----:B------:R-:W1:Y:S01]  /*5810*/  F2F.F64.F32 R4, R8 ;  /* 0x0000000800047310 */ /* 0x000e620000201800 */
[----:B0-----:R-:W-:-:S08]  /*5820*/  DADD R12, -R10, 1 ;  /* 0x3ff000000a0c7429 */ /* 0x001fd00000000100 */
[C---:B------:R-:W-:Y:S02]  /*5830*/  DFMA R12, R6.reuse, R12, R14 ;  /* 0x0000000c060c722b */ /* 0x040fe4000000000e */
[----:B-1----:R-:W-:-:S04]  /*5840*/  DFMA R4, R6, R10, R4 ;  /* 0x0000000a0604722b */ /* 0x002fc80000000004 */
[----:B--2---:R-:W0:Y:S08]  /*5850*/  F2F.F32.F64 R3, R12 ;  /* 0x0000000c00037310 */ /* 0x004e300000301000 */
[----:B------:R-:W1:Y:S01]  /*5860*/  F2F.F32.F64 R6, R4 ;  /* 0x0000000400067310 */ /* 0x000e620000301000 */
[----:B0-----:R-:W-:Y:S02]  /*5870*/  FSETP.GEU.AND P1, PT, R3, 1.175494350822287508e-38, PT ;  /* 0x008000000300780b */ /* 0x001fe40003f2e000 */
[----:B-1----:R-:W-:-:S11]  /*5880*/  FSETP.GEU.AND P0, PT, R6, 1.175494350822287508e-38, PT ;  /* 0x008000000600780b */ /* 0x002fd60003f0e000 */
[----:B------:R-:W-:-:S05]  /*5890*/  @!P1 FMUL R3, R3, 8388608 ;  /* 0x4b00000003039820 */ /* 0x000fca0000400000 */
[----:B------:R-:W-:Y:S01]  /*58a0*/  IADD3 R10, PT, PT, R3, -0x3f2aaaab, RZ ;  /* 0xc0d55555030a7810 */ /* 0x000fe20007ffe0ff */
[----:B------:R-:W-:-:S03]  /*58b0*/  @!P0 FMUL R6, R6, 8388608 ;  /* 0x4b00000006068820 */ /* 0x000fc60000400000 */
[----:B------:R-:W-:Y:S02]  /*58c0*/  LOP3.LUT R8, R10, 0xff800000, RZ, 0xc0, !PT ;  /* 0xff8000000a087812 */ /* 0x000fe400078ec0ff */
[C---:B------:R-:W-:Y:S02]  /*58d0*/  IADD3 R7, PT, PT, R6.reuse, -0x3f2aaaab, RZ ;  /* 0xc0d5555506077810 */ /* 0x040fe40007ffe0ff */
[----:B------:R-:W-:Y:S02]  /*58e0*/  IADD3 R10, PT, PT, R3, -R8, RZ ;  /* 0x80000008030a7210 */ /* 0x000fe40007ffe0ff */
[----:B------:R-:W-:Y:S02]  /*58f0*/  LOP3.LUT R11, R7, 0xff800000, RZ, 0xc0, !PT ;  /* 0xff800000070b7812 */ /* 0x000fe400078ec0ff */
[----:B------:R-:W-:Y:S02]  /*5900*/  MOV R5, 0x3e055027 ;  /* 0x3e05502700057802 */ /* 0x000fe40000000f00 */
[----:B------:R-:W-:Y:S01]  /*5910*/  IADD3 R7, PT, PT, R6, -R11, RZ ;  /* 0x8000000b06077210 */ /* 0x000fe20007ffe0ff */
[----:B------:R-:W-:-:S04]  /*5920*/  FADD R14, R10, -1 ;  /* 0xbf8000000a0e7421 */ /* 0x000fc80000000000 */
[----:B------:R-:W-:Y:S01]  /*5930*/  FADD R10, R7, -1 ;  /* 0xbf800000070a7421 */ /* 0x000fe20000000000 */
[----:B------:R-:W-:-:S03]  /*5940*/  FFMA R7, R14, -R5, 0.14084610342979431152 ;  /* 0x3e1039f60e077423 */ /* 0x000fc60000000805 */
[----:B------:R-:W-:Y:S01]  /*5950*/  FFMA R5, R10, -R5, 0.14084610342979431152 ;  /* 0x3e1039f60a057423 */ /* 0x000fe20000000805 */
[----:B------:R-:W-:-:S03]  /*5960*/  FFMA R7, R14, R7, -0.12148627638816833496 ;  /* 0xbdf8cdcc0e077423 */ /* 0x000fc60000000007 */
[----:B------:R-:W-:Y:S01]  /*5970*/  FFMA R5, R10, R5, -0.12148627638816833496 ;  /* 0xbdf8cdcc0a057423 */ /* 0x000fe20000000005 */
[----:B------:R-:W-:-:S03]  /*5980*/  FFMA R7, R14, R7, 0.13980610668659210205 ;  /* 0x3e0f29550e077423 */ /* 0x000fc60000000007 */
[----:B------:R-:W-:Y:S01]  /*5990*/  FFMA R5, R10, R5, 0.13980610668659210205 ;  /* 0x3e0f29550a057423 */ /* 0x000fe20000000005 */
[----:B------:R-:W-:-:S03]  /*59a0*/  FFMA R7, R14, R7, -0.16684235632419586182 ;  /* 0xbe2ad8b90e077423 */ /* 0x000fc60000000007 */
[----:B------:R-:W-:Y:S01]  /*59b0*/  FFMA R5, R10, R5, -0.16684235632419586182 ;  /* 0xbe2ad8b90a057423 */ /* 0x000fe20000000005 */
[----:B------:R-:W-:-:S03]  /*59c0*/  FFMA R13, R14, R7, 0.20012299716472625732 ;  /* 0x3e4ced0b0e0d7423 */ /* 0x000fc60000000007 */
[----:B------:R-:W-:Y:S01]  /*59d0*/  FFMA R7, R10, R5, 0.20012299716472625732 ;  /* 0x3e4ced0b0a077423 */ /* 0x000fe20000000005 */
[----:B------:R-:W-:Y:S01]  /*59e0*/  FFMA R15, R14, R13, -0.24999669194221496582 ;  /* 0xbe7fff220e0f7423 */ /* 0x000fe2000000000d */
[----:B------:R-:W-:Y:S01]  /*59f0*/  FSEL R12, RZ, -23, P1 ;  /* 0xc1b80000ff0c7808 */ /* 0x000fe20000800000 */
[----:B------:R-:W0:Y:S01]  /*5a00*/  LDC.64 R4, c[0x0][0x3b8] ;  /* 0x0000ee00ff047b82 */ /* 0x000e220000000a00 */
[----:B------:R-:W-:Y:S01]  /*5a10*/  FFMA R13, R10, R7, -0.24999669194221496582 ;  /* 0xbe7fff220a0d7423 */ /* 0x000fe20000000007 */
[----:B------:R-:W-:Y:S01]  /*5a20*/  FFMA R15, R14, R15, 0.33333182334899902344 ;  /* 0x3eaaaa780e0f7423 */ /* 0x000fe2000000000f */
[----:B------:R-:W-:Y:S02]  /*5a30*/  ISETP.GT.U32.AND P1, PT, R3, 0x7f7fffff, PT ;  /* 0x7f7fffff0300780c */ /* 0x000fe40003f24070 */
[----:B------:R-:W-:Y:S01]  /*5a40*/  FFMA R13, R10, R13, 0.33333182334899902344 ;  /* 0x3eaaaa780a0d7423 */ /* 0x000fe2000000000d */
[----:B------:R-:W-:Y:S01]  /*5a50*/  FFMA R17, R14, R15, -0.5 ;  /* 0xbf0000000e117423 */ /* 0x000fe2000000000f */
[----:B------:R-:W-:-:S02]  /*5a60*/  I2FP.F32.S32 R15, R8 ;  /* 0x00000008000f7245 */ /* 0x000fc40000201400 */
[----:B------:R-:W-:Y:S02]  /*5a70*/  FSEL R7, RZ, -23, P0 ;  /* 0xc1b80000ff077808 */ /* 0x000fe40000000000 */
[----:B------:R-:W-:Y:S01]  /*5a80*/  I2FP.F32.S32 R8, R11 ;  /* 0x0000000b00087245 */ /* 0x000fe20000201400 */
[----:B------:R-:W-:Y:S01]  /*5a90*/  FFMA R13, R10, R13, -0.5 ;  /* 0xbf0000000a0d7423 */ /* 0x000fe2000000000d */
[----:B------:R-:W-:Y:S01]  /*5aa0*/  FMUL R17, R14, R17 ;  /* 0x000000110e117220 */ /* 0x000fe20000400000 */
[----:B------:R-:W-:Y:S01]  /*5ab0*/  ISETP.GT.U32.AND P0, PT, R6, 0x7f7fffff, PT ;  /* 0x7f7fffff0600780c */ /* 0x000fe20003f04070 */
[----:B------:R-:W-:Y:S01]  /*5ac0*/  FFMA R12, R15, 1.1920928955078125e-07, R12 ;  /* 0x340000000f0c7823 */ /* 0x000fe2000000000c */
[----:B------:R-:W-:Y:S01]  /*5ad0*/  FFMA R7, R8, 1.1920928955078125e-07, R7 ;  /* 0x3400000008077823 */ /* 0x000fe20000000007 */
[----:B------:R-:W-:Y:S01]  /*5ae0*/  FMUL R13, R10, R13 ;  /* 0x0000000d0a0d7220 */ /* 0x000fe20000400000 */
[----:B------:R-:W-:Y:S01]  /*5af0*/  FFMA R17, R14, R17, R14 ;  /* 0x000000110e117223 */ /* 0x000fe2000000000e */
[----:B------:R-:W-:-:S02]  /*5b00*/  MOV R8, 0x7f800000 ;  /* 0x7f80000000087802 */ /* 0x000fc40000000f00 */
[----:B------:R-:W-:Y:S01]  /*5b10*/  FFMA R10, R10, R13, R10 ;  /* 0x0000000d0a0a7223 */ /* 0x000fe2000000000a */
[----:B------:R-:W-:Y:S01]  /*5b20*/  FFMA R12, R12, 0.69314718246459960938, R17 ;  /* 0x3f3172180c0c7823 */ /* 0x000fe20000000011 */
[C---:B------:R-:W-:Y:S01]  /*5b30*/  FSETP.NEU.AND P2, PT, R3.reuse, RZ, PT ;  /* 0x000000ff0300720b */ /* 0x040fe20003f4d000 */
[-C--:B------:R-:W-:Y:S01]  /*5b40*/  @P1 FFMA R12, R3, R8.reuse, +INF ;  /* 0x7f800000030c1423 */ /* 0x080fe20000000008 */
[----:B------:R-:W-:Y:S01]  /*5b50*/  FFMA R7, R7, 0.69314718246459960938, R10 ;  /* 0x3f31721807077823 */ /* 0x000fe2000000000a */
[C---:B------:R-:W-:Y:S01]  /*5b60*/  FSETP.NEU.AND P1, PT, R6.reuse, RZ, PT ;  /* 0x000000ff0600720b */ /* 0x040fe20003f2d000 */
[----:B------:R-:W-:Y:S02]  /*5b70*/  @P0 FFMA R7, R6, R8, +INF ;  /* 0x7f80000006070423 */ /* 0x000fe40000000008 */
[----:B------:R-:W-:-:S03]  /*5b80*/  FSEL R3, R12, -INF , P2 ;  /* 0xff8000000c037808 */ /* 0x000fc60001000000 */
[----:B------:R-:W-:Y:S01]  /*5b90*/  FSEL R7, R7, -INF , P1 ;  /* 0xff80000007077808 */ /* 0x000fe20000800000 */
[----:B0-----:R-:W-:Y:S01]  /*5ba0*/  IMAD.WIDE R4, R9, 0x4, R4 ;  /* 0x0000000409047825 */ /* 0x001fe200078e0204 */
[----:B---3--:R-:W-:-:S05]  /*5bb0*/  I2FP.F32.S32 R0, R0 ;  /* 0x0000000000007245 */ /* 0x008fca0000201400 */
[----:B------:R-:W-:Y:S01]  /*5bc0*/  FMUL R3, R0, R3 ;  /* 0x0000000300037220 */ /* 0x000fe20000400000 */
[----:B----4-:R-:W-:-:S05]  /*5bd0*/  I2FP.F32.S32 R2, R2 ;  /* 0x0000000200027245 */ /* 0x010fca0000201400 */
[----:B------:R-:W-:-:S05]  /*5be0*/  FFMA R3, R2, R7, R3 ;  /* 0x0000000702037223 */ /* 0x000fca0000000003 */
[----:B------:R-:W-:Y:S01]  /*5bf0*/  STG.E desc[UR8][R4.64], R3 ;  /* 0x0000000304007986 */ /* 0x000fe2000c101908 */
[----:B------:R-:W-:Y:S05]  /*5c00*/  EXIT ;  /* 0x000000000000794d */ /* 0x000fea0003800000 */
        .weak           $__internal_0_$__cuda_sm3x_div_rn_noftz_f32_slowpath
        .type           $__internal_0_$__cuda_sm3x_div_rn_noftz_f32_slowpath,@function
        .size           $__internal_0_$__cuda_sm3x_div_rn_noftz_f32_slowpath,(.L_x_154 - $__internal_0_$__cuda_sm3x_div_rn_noftz_f32_slowpath)
$__internal_0_$__cuda_sm3x_div_rn_noftz_f32_slowpath:
[----:B------:R-:W-:Y:S01]  /*5c10*/  SHF.R.U32.HI R12, RZ, 0x17, R0 ;  /* 0x00000017ff0c7819 */ /* 0x000fe20000011600 */
[----:B------:R-:W-:Y:S01]  /*5c20*/  BSSY.RECONVERGENT B0, `(.L_x_100) ;  /* 0x0000063000007945 */ /* 0x000fe20003800200 */
[----:B------:R-:W-:Y:S02]  /*5c30*/  SHF.R.U32.HI R24, RZ, 0x17, R3 ;  /* 0x00000017ff187819 */ /* 0x000fe40000011603 */
[----:B------:R-:W-:Y:S02]  /*5c40*/  LOP3.LUT R12, R12, 0xff, RZ, 0xc0, !PT ;  /* 0x000000ff0c0c7812 */ /* 0x000fe400078ec0ff */
[----:B------:R-:W-:Y:S02]  /*5c50*/  LOP3.LUT R24, R24, 0xff, RZ, 0xc0, !PT ;  /* 0x000000ff18187812 */ /* 0x000fe400078ec0ff */
[----:B------:R-:W-:Y:S02]  /*5c60*/  IADD3 R13, PT, PT, R12, -0x1, RZ ;  /* 0xffffffff0c0d7810 */ /* 0x000fe40007ffe0ff */
[----:B------:R-:W-:-:S02]  /*5c70*/  IADD3 R25, PT, PT, R24, -0x1, RZ ;  /* 0xffffffff18197810 */ /* 0x000fc40007ffe0ff */
[----:B------:R-:W-:-:S04]  /*5c80*/  ISETP.GT.U32.AND P0, PT, R13, 0xfd, PT ;  /* 0x000000fd0d00780c */ /* 0x000fc80003f04070 */
[----:B------:R-:W-:-:S13]  /*5c90*/  ISETP.GT.U32.OR P0, PT, R25, 0xfd, P0 ;  /* 0x000000fd1900780c */ /* 0x000fda0000704470 */
[----:B------:R-:W-:Y:S01]  /*5ca0*/  @!P0 MOV R11, RZ ;  /* 0x000000ff000b8202 */ /* 0x000fe20000000f00 */
[----:B------:R-:W-:Y:S06]  /*5cb0*/  @!P0 BRA `(.L_x_101) ;  /* 0x00000000005c8947 */ /* 0x000fec0003800000 */
[----:B------:R-:W-:Y:S02]  /*5cc0*/  FSETP.GTU.FTZ.AND P0, PT, |R3|, +INF , PT ;  /* 0x7f8000000300780b */ /* 0x000fe40003f1c200 */
[----:B------:R-:W-:-:S04]  /*5cd0*/  FSETP.GTU.FTZ.AND P1, PT, |R0|, +INF , PT ;  /* 0x7f8000000000780b */ /* 0x000fc80003f3c200 */
[----:B------:R-:W-:-:S13]  /*5ce0*/  PLOP3.LUT P0, PT, P0, P1, PT, 0xf8, 0x8f ;  /* 0x00000000008f781c */ /* 0x000fda0000703f70 */
[----:B------:R-:W-:Y:S05]  /*5cf0*/  @P0 BRA `(.L_x_102) ;  /* 0x0000000400500947 */ /* 0x000fea0003800000 */
[----:B------:R-:W-:-:S13]  /*5d00*/  LOP3.LUT P0, RZ, R0, 0x7fffffff, R3, 0xc8, !PT ;  /* 0x7fffffff00ff7812 */ /* 0x000fda000780c803 */
[----:B------:R-:W-:Y:S05]  /*5d10*/  @!P0 BRA `(.L_x_103) ;  /* 0x0000000400408947 */ /* 0x000fea0003800000 */
[C---:B------:R-:W-:Y:S02]  /*5d20*/  FSETP.NEU.FTZ.AND P2, PT, |R3|.reuse, +INF , PT ;  /* 0x7f8000000300780b */ /* 0x040fe40003f5d200 */
[----:B------:R-:W-:Y:S02]  /*5d30*/  FSETP.NEU.FTZ.AND P1, PT, |R0|, +INF , PT ;  /* 0x7f8000000000780b */ /* 0x000fe40003f3d200 */
[----:B------:R-:W-:-:S11]  /*5d40*/  FSETP.NEU.FTZ.AND P0, PT, |R3|, +INF , PT ;  /* 0x7f8000000300780b */ /* 0x000fd60003f1d200 */
[----:B------:R-:W-:Y:S05]  /*5d50*/  @!P1 BRA !P2, `(.L_x_103) ;  /* 0x0000000400309947 */ /* 0x000fea0005000000 */
[----:B------:R-:W-:-:S04]  /*5d60*/  LOP3.LUT P2, RZ, R3, 0x7fffffff, RZ, 0xc0, !PT ;  /* 0x7fffffff03ff7812 */ /* 0x000fc8000784c0ff */
[----:B------:R-:W-:-:S13]  /*5d70*/  PLOP3.LUT P1, PT, P1, P2, PT, 0x2f, 0xf2 ;  /* 0x0000000000f2781c */ /* 0x000fda0000f24577 */
[----:B------:R-:W-:Y:S05]  /*5d80*/  @P1 BRA `(.L_x_104) ;  /* 0x00000004001c1947 */ /* 0x000fea0003800000 */
[----:B------:R-:W-:-:S04]  /*5d90*/  LOP3.LUT P1, RZ, R0, 0x7fffffff, RZ, 0xc0, !PT ;  /* 0x7fffffff00ff7812 */ /* 0x000fc8000782c0ff */
[----:B------:R-:W-:-:S13]  /*5da0*/  PLOP3.LUT P0, PT, P0, P1, PT, 0x2f, 0xf2 ;  /* 0x0000000000f2781c */ /* 0x000fda0000702577 */
[----:B------:R-:W-:Y:S05]  /*5db0*/  @P0 BRA `(.L_x_105) ;  /* 0x0000000400040947 */ /* 0x000fea0003800000 */
[----:B------:R-:W-:Y:S02]  /*5dc0*/  ISETP.GE.AND P0, PT, R25, RZ, PT ;  /* 0x000000ff1900720c */ /* 0x000fe40003f06270 */
[----:B------:R-:W-:-:S11]  /*5dd0*/  ISETP.GE.AND P1, PT, R13, RZ, PT ;  /* 0x000000ff0d00720c */ /* 0x000fd60003f26270 */
[----:B------:R-:W-:Y:S01]  /*5de0*/  @P0 MOV R11, RZ ;  /* 0x000000ff000b0202 */ /* 0x000fe20000000f00 */
[----:B------:R-:W-:Y:S01]  /*5df0*/  @!P0 FFMA R3, R3, 1.84467440737095516160e+19, RZ ;  /* 0x5f80000003038823 */ /* 0x000fe200000000ff */
[----:B------:R-:W-:Y:S01]  /*5e00*/  @!P0 MOV R11, 0xffffffc0 ;  /* 0xffffffc0000b8802 */ /* 0x000fe20000000f00 */
[----:B------:R-:W-:-:S03]  /*5e10*/  @!P1 FFMA R0, R0, 1.84467440737095516160e+19, RZ ;  /* 0x5f80000000009823 */ /* 0x000fc600000000ff */
[----:B------:R-:W-:-:S07]  /*5e20*/  @!P1 IADD3 R11, PT, PT, R11, 0x40, RZ ;  /* 0x000000400b0b9810 */ /* 0x000fce0007ffe0ff */
.L_x_101:
[----:B------:R-:W-:Y:S01]  /*5e30*/  LEA R25, R12, 0xc0800000, 0x17 ;  /* 0xc08000000c197811 */ /* 0x000fe200078eb8ff */
[----:B------:R-:W-:Y:S01]  /*5e40*/  BSSY.RECONVERGENT B1, `(.L_x_106) ;  /* 0x0000036000017945 */ /* 0x000fe20003800200 */
[----:B------:R-:W-:Y:S02]  /*5e50*/  IADD3 R24, PT, PT, R24, -0x7f, RZ ;  /* 0xffffff8118187810 */ /* 0x000fe40007ffe0ff */
[----:B------:R-:W-:-:S03]  /*5e60*/  IADD3 R25, PT, PT, -R25, R0, RZ ;  /* 0x0000000019197210 */ /* 0x000fc60007ffe1ff */
[C---:B------:R-:W-:Y:S01]  /*5e70*/  IMAD R3, R24.reuse, -0x800000, R3 ;  /* 0xff80000018037824 */ /* 0x040fe200078e0203 */
[----:B------:R-:W0:Y:S01]  /*5e80*/  MUFU.RCP R0, R25 ;  /* 0x0000001900007308 */ /* 0x000e220000001000 */
[----:B------:R-:W-:Y:S01]  /*5e90*/  FADD.FTZ R13, -R25, -RZ ;  /* 0x800000ff190d7221 */ /* 0x000fe20000010100 */
[----:B------:R-:W-:-:S04]  /*5ea0*/  IADD3 R24, PT, PT, R24, 0x7f, -R12 ;  /* 0x0000007f18187810 */ /* 0x000fc80007ffe80c */
[----:B------:R-:W-:Y:S01]  /*5eb0*/  IADD3 R24, PT, PT, R24, R11, RZ ;  /* 0x0000000b18187210 */ /* 0x000fe20007ffe0ff */
[----:B0-----:R-:W-:-:S04]  /*5ec0*/  FFMA R33, R0, R13, 1 ;  /* 0x3f80000000217423 */ /* 0x001fc8000000000d */
[----:B------:R-:W-:-:S04]  /*5ed0*/  FFMA R0, R0, R33, R0 ;  /* 0x0000002100007223 */ /* 0x000fc80000000000 */
[----:B------:R-:W-:-:S04]  /*5ee0*/  FFMA R12, R3, R0, RZ ;  /* 0x00000000030c7223 */ /* 0x000fc800000000ff */
[----:B------:R-:W-:-:S04]  /*5ef0*/  FFMA R11, R13, R12, R3 ;  /* 0x0000000c0d0b7223 */ /* 0x000fc80000000003 */
[----:B------:R-:W-:-:S04]  /*5f00*/  FFMA R12, R0, R11, R12 ;  /* 0x0000000b000c7223 */ /* 0x000fc8000000000c */
[----:B------:R-:W-:-:S04]  /*5f10*/  FFMA R13, R13, R12, R3 ;  /* 0x0000000c0d0d7223 */ /* 0x000fc80000000003 */
[----:B------:R-:W-:-:S05]  /*5f20*/  FFMA R3, R0, R13, R12 ;  /* 0x0000000d00037223 */ /* 0x000fca000000000c */
[----:B------:R-:W-:-:S04]  /*5f30*/  SHF.R.U32.HI R11, RZ, 0x17, R3 ;  /* 0x00000017ff0b7819 */ /* 0x000fc80000011603 */
[----:B------:R-:W-:-:S04]  /*5f40*/  LOP3.LUT R11, R11, 0xff, RZ, 0xc0, !PT ;  /* 0x000000ff0b0b7812 */ /* 0x000fc800078ec0ff */
[----:B------:R-:W-:-:S04]  /*5f50*/  IADD3 R11, PT, PT, R11, R24, RZ ;  /* 0x000000180b0b7210 */ /* 0x000fc80007ffe0ff */
[----:B------:R-:W-:-:S04]  /*5f60*/  IADD3 R25, PT, PT, R11, -0x1, RZ ;  /* 0xffffffff0b197810 */ /* 0x000fc80007ffe0ff */
[----:B------:R-:W-:-:S13]  /*5f70*/  ISETP.GE.U32.AND P0, PT, R25, 0xfe, PT ;  /* 0x000000fe1900780c */ /* 0x000fda0003f06070 */
[----:B------:R-:W-:Y:S05]  /*5f80*/  @!P0 BRA `(.L_x_107) ;  /* 0x0000000000808947 */ /* 0x000fea0003800000 */
[----:B------:R-:W-:-:S13]  /*5f90*/  ISETP.GT.AND P0, PT, R11, 0xfe, PT ;  /* 0x000000fe0b00780c */ /* 0x000fda0003f04270 */
[----:B------:R-:W-:Y:S05]  /*5fa0*/  @P0 BRA `(.L_x_108) ;  /* 0x00000000006c0947 */ /* 0x000fea0003800000 */
[----:B------:R-:W-:-:S13]  /*5fb0*/  ISETP.GE.AND P0, PT, R11, 0x1, PT ;  /* 0x000000010b00780c */ /* 0x000fda0003f06270 */
[----:B------:R-:W-:Y:S05]  /*5fc0*/  @P0 BRA `(.L_x_109) ;  /* 0x0000000000740947 */ /* 0x000fea0003800000 */
[----:B------:R-:W-:Y:S02]  /*5fd0*/  ISETP.GE.AND P0, PT, R11, -0x18, PT ;  /* 0xffffffe80b00780c */ /* 0x000fe40003f06270 */
[----:B------:R-:W-:-:S11]  /*5fe0*/  LOP3.LUT R3, R3, 0x80000000, RZ, 0xc0, !PT ;  /* 0x8000000003037812 */ /* 0x000fd600078ec0ff */
[----:B------:R-:W-:Y:S05]  /*5ff0*/  @!P0 BRA `(.L_x_109) ;  /* 0x0000000000688947 */ /* 0x000fea0003800000 */
[CCC-:B------:R-:W-:Y:S01]  /*6000*/  FFMA.RP R24, R0.reuse, R13.reuse, R12.reuse ;  /* 0x0000000d00187223 */ /* 0x1c0fe2000000800c */
[CCC-:B------:R-:W-:Y:S01]  /*6010*/  FFMA.RM R25, R0.reuse, R13.reuse, R12.reuse ;  /* 0x0000000d00197223 */ /* 0x1c0fe2000000400c */
[----:B------:R-:W-:Y:S01]  /*6020*/  FFMA.RZ R0, R0, R13, R12 ;  /* 0x0000000d00007223 */ /* 0x000fe2000000c00c */
[C---:B------:R-:W-:Y:S02]  /*6030*/  IADD3 R12, PT, PT, R11.reuse, 0x20, RZ ;  /* 0x000000200b0c7810 */ /* 0x040fe40007ffe0ff */
[C---:B------:R-:W-:Y:S02]  /*6040*/  ISETP.NE.AND P2, PT, R11.reuse, RZ, PT ;  /* 0x000000ff0b00720c */ /* 0x040fe40003f45270 */
[----:B------:R-:W-:Y:S02]  /*6050*/  LOP3.LUT R0, R0, 0x7fffff, RZ, 0xc0, !PT ;  /* 0x007fffff00007812 */ /* 0x000fe400078ec0ff */
[----:B------:R-:W-:Y:S02]  /*6060*/  ISETP.NE.AND P1, PT, R11, RZ, PT ;  /* 0x000000ff0b00720c */ /* 0x000fe40003f25270 */
[----:B------:R-:W-:-:S02]  /*6070*/  LOP3.LUT R13, R0, 0x800000, RZ, 0xfc, !PT ;  /* 0x00800000000d7812 */ /* 0x000fc400078efcff */
[----:B------:R-:W-:Y:S02]  /*6080*/  IADD3 R11, PT, PT, -R11, RZ, RZ ;  /* 0x000000ff0b0b7210 */ /* 0x000fe40007ffe1ff */
[----:B------:R-:W-:Y:S02]  /*6090*/  SHF.L.U32 R12, R13, R12, RZ ;  /* 0x0000000c0d0c7219 */ /* 0x000fe400000006ff */
[----:B------:R-:W-:Y:S02]  /*60a0*/  FSETP.NEU.FTZ.AND P0, PT, R24, R25, PT ;  /* 0x000000191800720b */ /* 0x000fe40003f1d000 */
[----:B------:R-:W-:Y:S02]  /*60b0*/  SEL R0, R11, RZ, P2 ;  /* 0x000000ff0b007207 */ /* 0x000fe40001000000 */
[----:B------:R-:W-:Y:S02]  /*60c0*/  ISETP.NE.AND P1, PT, R12, RZ, P1 ;  /* 0x000000ff0c00720c */ /* 0x000fe40000f25270 */
[----:B------:R-:W-:-:S02]  /*60d0*/  SHF.R.U32.HI R13, RZ, R0, R13 ;  /* 0x00000000ff0d7219 */ /* 0x000fc4000001160d */
[----:B------:R-:W-:Y:S02]  /*60e0*/  PLOP3.LUT P0, PT, P0, P1, PT, 0xf8, 0x8f ;  /* 0x00000000008f781c */ /* 0x000fe40000703f70 */
[----:B------:R-:W-:Y:S02]  /*60f0*/  SHF.R.U32.HI R11, RZ, 0x1, R13 ;  /* 0x00000001ff0b7819 */ /* 0x000fe4000001160d */
[----:B------:R-:W-:-:S04]  /*6100*/  SEL R0, RZ, 0x1, !P0 ;  /* 0x00000001ff007807 */ /* 0x000fc80004000000 */
[----:B------:R-:W-:-:S04]  /*6110*/  LOP3.LUT R0, R0, 0x1, R11, 0xf8, !PT ;  /* 0x0000000100007812 */ /* 0x000fc800078ef80b */
[----:B------:R-:W-:-:S04]  /*6120*/  LOP3.LUT R0, R0, R13, RZ, 0xc0, !PT ;  /* 0x0000000d00007212 */ /* 0x000fc800078ec0ff */
[----:B------:R-:W-:-:S04]  /*6130*/  IADD3 R0, PT, PT, R11, R0, RZ ;  /* 0x000000000b007210 */ /* 0x000fc80007ffe0ff */
[----:B------:R-:W-:Y:S01]  /*6140*/  LOP3.LUT R3, R0, R3, RZ, 0xfc, !PT ;  /* 0x0000000300037212 */ /* 0x000fe200078efcff */
[----:B------:R-:W-:Y:S06]  /*6150*/  BRA `(.L_x_109) ;  /* 0x0000000000107947 */ /* 0x000fec0003800000 */
.L_x_108:
[----:B------:R-:W-:-:S04]  /*6160*/  LOP3.LUT R3, R3, 0x80000000, RZ, 0xc0, !PT ;  /* 0x8000000003037812 */ /* 0x000fc800078ec0ff */
[----:B------:R-:W-:Y:S01]  /*6170*/  LOP3.LUT R3, R3, 0x7f800000, RZ, 0xfc, !PT ;  /* 0x7f80000003037812 */ /* 0x000fe200078efcff */
[----:B------:R-:W-:Y:S06]  /*6180*/  BRA `(.L_x_109) ;  /* 0x0000000000047947 */ /* 0x000fec0003800000 */
.L_x_107:
[----:B------:R-:W-:-:S07]  /*6190*/  LEA R3, R24, R3, 0x17 ;  /* 0x0000000318037211 */ /* 0x000fce00078eb8ff */
.L_x_109:
[----:B------:R-:W-:Y:S05]  /*61a0*/  BSYNC.RECONVERGENT B1 ;  /* 0x0000000000017941 */ /* 0x000fea0003800200 */
.L_x_106:
[----:B------:R-:W-:Y:S01]  /*61b0*/  MOV R0, R3 ;  /* 0x0000000300007202 */ /* 0x000fe20000000f00 */
[----:B------:R-:W-:Y:S06]  /*61c0*/  BRA `(.L_x_110) ;  /* 0x0000000000207947 */ /* 0x000fec0003800000 */
.L_x_105:
[----:B------:R-:W-:-:S04]  /*61d0*/  LOP3.LUT R0, R0, 0x80000000, R3, 0x48, !PT ;  /* 0x8000000000007812 */ /* 0x000fc800078e4803 */
[----:B------:R-:W-:Y:S01]  /*61e0*/  LOP3.LUT R0, R0, 0x7f800000, RZ, 0xfc, !PT ;  /* 0x7f80000000007812 */ /* 0x000fe200078efcff */
[----:B------:R-:W-:Y:S06]  /*61f0*/  BRA `(.L_x_110) ;  /* 0x0000000000147947 */ /* 0x000fec0003800000 */
.L_x_104:
[----:B------:R-:W-:Y:S01]  /*6200*/  LOP3.LUT R0, R0, 0x80000000, R3, 0x48, !PT ;  /* 0x8000000000007812 */ /* 0x000fe200078e4803 */
[----:B------:R-:W-:Y:S06]  /*6210*/  BRA `(.L_x_110) ;  /* 0x00000000000c7947 */ /* 0x000fec0003800000 */
.L_x_103:
[----:B------:R-:W0:Y:S01]  /*6220*/  MUFU.RSQ R0, -QNAN ;  /* 0xffc0000000007908 */ /* 0x000e220000001400 */
[----:B------:R-:W-:Y:S05]  /*6230*/  BRA `(.L_x_110) ;  /* 0x0000000000047947 */ /* 0x000fea0003800000 */
.L_x_102:
[----:B------:R-:W-:-:S07]  /*6240*/  FADD.FTZ R0, R3, R0 ;  /* 0x0000000003007221 */ /* 0x000fce0000010000 */
.L_x_110:
[----:B------:R-:W-:Y:S05]  /*6250*/  BSYNC.RECONVERGENT B0 ;  /* 0x0000000000007941 */ /* 0x000fea0003800200 */
.L_x_100:
[----:B------:R-:W-:-:S04]  /*6260*/  HFMA2 R11, -RZ, RZ, 0, 0 ;  /* 0x00000000ff0b7431 */ /* 0x000fc800000001ff */
[----:B0-----:R-:W-:Y:S05]  /*6270*/  RET.REL.NODEC R10 `(_Z24compute_human_likelihoodffffPfS_S_PiS0_S_ii) ;  /* 0xffffff9c0a607950 */ /* 0x001fea0003c3ffff */
.L_x_111:
[----:B------:R-:W-:-:S00]  /*6280*/  BRA `(.L_x_111) ;  /* 0xfffffffc00fc7947 */ /* 0x000fc0000383ffff */
[----:B------:R-:W-:-:S00]  /*6290*/  NOP ;  /* 0x0000000000007918 */ /* 0x000fc00000000000 */
        /* <DEDUP_REMOVED lines=14> */
.L_x_154:


//--------------------- .text._Z16compute_RR_priorPfPiS_iiiS0_ --------------------------
	.section	.text._Z16compute_RR_priorPfPiS_iiiS0_,"ax",@progbits
	.align	128
        .global         _Z16compute_RR_priorPfPiS_iiiS0_
        .type           _Z16compute_RR_priorPfPiS_iiiS0_,@function
        .size           _Z16compute_RR_priorPfPiS_iiiS0_,(.L_x_156 - _Z16compute_RR_priorPfPiS_iiiS0_)
        .other          _Z16compute_RR_priorPfPiS_iiiS0_,@"STO_CUDA_ENTRY STV_DEFAULT"
_Z16compute_RR_priorPfPiS_iiiS0_:
.text._Z16compute_RR_priorPfPiS_iiiS0_:
        /* <DEDUP_REMOVED lines=9> */
[----:B------:R-:W-:Y:S01]  /*0090*/  HFMA2 R7, -RZ, RZ, 0, 0 ;  /* 0x00000000ff077431 */ /* 0x000fe200000001ff */
[----:B------:R-:W1:Y:S01]  /*00a0*/  LDCU.64 UR4, c[0x0][0x358] ;  /* 0x00006b00ff0477ac */ /* 0x000e620008000a00 */
[----:B0-----:R-:W-:-:S09]  /*00b0*/  UISETP.GE.AND UP0, UPT, UR6, 0x1, UPT ;  /* 0x000000010600788c */ /* 0x001fd2000bf06270 */
[----:B-1----:R-:W-:Y:S05]  /*00c0*/  BRA.U !UP0, `(.L_x_112) ;  /* 0x0000003508ac7547 */ /* 0x002fea000b800000 */
[----:B------:R-:W-:Y:S02]  /*00d0*/  MOV R7, RZ ;  /* 0x000000ff00077202 */ /* 0x000fe40000000f00 */
[----:B------:R-:W-:-:S07]  /*00e0*/  CS2R R8, SRZ ;  /* 0x0000000000087805 */ /* 0x000fce000001ff00 */
.L_x_147:
[----:B------:R-:W0:Y:S01]  /*00f0*/  LDC.64 R2, c[0x0][0x3a8] ;  /* 0x0000ea00ff027b82 */ /* 0x000e220000000a00 */
[----:B------:R-:W1:Y:S01]  /*0100*/  LDCU UR6, c[0x0][0x3a0] ;  /* 0x00007400ff0677ac */ /* 0x000e620008000800 */
[----:B0-----:R-:W-:-:S05]  /*0110*/  IMAD.WIDE.U32 R2, R8, 0x4, R2 ;  /* 0x0000000408027825 */ /* 0x001fca00078e0002 */
[----:B------:R-:W2:Y:S01]  /*0120*/  LDG.E R10, desc[UR4][R2.64] ;  /* 0x00000004020a7981 */ /* 0x000ea2000c1e1900 */
[----:B------:R-:W-:Y:S01]  /*0130*/  IADD3 R8, PT, PT, R8, 0x1, RZ ;  /* 0x0000000108087810 */ /* 0x000fe20007ffe0ff */
[----:B------:R-:W-:Y:S01]  /*0140*/  HFMA2 R12, -RZ, RZ, 0, 0 ;  /* 0x00000000ff0c7431 */ /* 0x000fe200000001ff */
[----:B------:R-:W-:Y:S02]  /*0150*/  MOV R11, RZ ;  /* 0x000000ff000b7202 */ /* 0x000fe40000000f00 */
[----:B-1----:R-:W-:Y:S02]  /*0160*/  ISETP.NE.AND P0, PT, R8, UR6, PT ;  /* 0x0000000608007c0c */ /* 0x002fe4000bf05270 */
[----:B--2---:R-:W-:-:S13]  /*0170*/  ISETP.GE.AND P1, PT, R10, 0x1, PT ;  /* 0x000000010a00780c */ /* 0x004fda0003f26270 */
[----:B------:R-:W-:Y:S05]  /*0180*/  @!P1 BRA `(.L_x_113) ;  /* 0x0000001800e49947 */ /* 0x000fea0003800000 */
[----:B------:R-:W0:Y:S01]  /*0190*/  LDC.64 R4, c[0x0][0x380] ;  /* 0x0000e000ff047b82 */ /* 0x000e220000000a00 */
[----:B------:R-:W1:Y:S01]  /*01a0*/  LDCU UR6, c[0x0][0x39c] ;  /* 0x00007380ff0677ac */ /* 0x000e620008000800 */
[----:B------:R-:W-:Y:S02]  /*01b0*/  IADD3 R13, PT, PT, -R10, RZ, RZ ;  /* 0x000000ff0a0d7210 */ /* 0x000fe40007ffe1ff */
[----:B------:R-:W-:Y:S02]  /*01c0*/  MOV R12, RZ ;  /* 0x000000ff000c7202 */ /* 0x000fe40000000f00 */
[----:B------:R-:W-:Y:S02]  /*01d0*/  MOV R15, R9 ;  /* 0x00000009000f7202 */ /* 0x000fe40000000f00 */
[----:B------:R-:W2:Y:S01]  /*01e0*/  LDC.64 R2, c[0x0][0x388] ;  /* 0x0000e200ff027b82 */ /* 0x000ea20000000a00 */
[----:B------:R-:W-:Y:S01]  /*01f0*/  MOV R11, RZ ;  /* 0x000000ff000b7202 */ /* 0x000fe20000000f00 */
[----:B-1----:R-:W-:-:S07]  /*0200*/  IMAD R17, R6, UR6, R9 ;  /* 0x0000000606117c24 */ /* 0x002fce000f8e0209 */
.L_x_130:
[----:B--2---:R-:W-:-:S04]  /*0210*/  IMAD.WIDE R20, R17, 0x4, R2 ;  /* 0x0000000411147825 */ /* 0x004fc800078e0202 */
[----:B0-----:R-:W-:Y:S02]  /*0220*/  IMAD.WIDE R18, R15, 0x4, R4 ;  /* 0x000000040f127825 */ /* 0x001fe400078e0204 */
[----:B------:R-:W2:Y:S04]  /*0230*/  LDG.E R20, desc[UR4][R20.64] ;  /* 0x0000000414147981 */ /* 0x000ea8000c1e1900 */
[----:B------:R-:W3:Y:S01]  /*0240*/  LDG.E R19, desc[UR4][R18.64] ;  /* 0x0000000412137981 */ /* 0x000ee2000c1e1900 */
[----:B------:R-:W-:Y:S01]  /*0250*/  IADD3 R13, PT, PT, R13, 0x1, RZ ;  /* 0x000000010d0d7810 */ /* 0x000fe20007ffe0ff */
[----:B------:R-:W-:Y:S03]  /*0260*/  BSSY.RECONVERGENT B0, `(.L_x_114) ;  /* 0x000007e000007945 */ /* 0x000fe60003800200 */
[----:B------:R-:W-:-:S02]  /*0270*/  ISETP.NE.AND P1, PT, R13, RZ, PT ;  /* 0x000000ff0d00720c */ /* 0x000fc40003f25270 */
[----:B--2---:R-:W-:Y:S01]  /*0280*/  I2FP.F32.S32 R16, R20 ;  /* 0x0000001400107245 */ /* 0x004fe20000201400 */
[----:B---3--:R-:W-:-:S04]  /*0290*/  FADD R12, R19, R12 ;  /* 0x0000000c130c7221 */ /* 0x008fc80000000000 */
[----:B------:R-:W-:-:S04]  /*02a0*/  FADD R16, R19, R16 ;  /* 0x0000001013107221 */ /* 0x000fc80000000000 */
[C---:B------:R-:W-:Y:S01]  /*02b0*/  FADD R11, R16.reuse, R11 ;  /* 0x0000000b100b7221 */ /* 0x040fe20000000000 */
[----:B------:R-:W-:-:S13]  /*02c0*/  FSETP.GE.AND P2, PT, |R16|, 3, PT ;  /* 0x404000001000780b */ /* 0x000fda0003f46200 */
[----:B------:R-:W-:Y:S05]  /*02d0*/  @!P2 BRA `(.L_x_115) ;  /* 0x0000000000d0a947 */ /* 0x000fea0003800000 */
[----:B------:R-:W-:-:S13]  /*02e0*/  FSETP.GE.AND P2, PT, |R16|, 7.8000001907348632812, PT ;  /* 0x40f9999a1000780b */ /* 0x000fda0003f46200 */
[----:B------:R-:W-:Y:S05]  /*02f0*/  @!P2 BRA `(.L_x_116) ;  /* 0x000000000094a947 */ /* 0x000fea0003800000 */
[----:B------:R-:W-:Y:S01]  /*0300*/  FADD R0, |R16|, -RZ ;  /* 0x800000ff10007221 */ /* 0x000fe20000000200 */
[----:B------:R-:W-:Y:S01]  /*0310*/  MOV R23, 0x3e055027 ;  /* 0x3e05502700177802 */ /* 0x000fe20000000f00 */
[----:B------:R-:W0:Y:S01]  /*0320*/  MUFU.RCP R18, |R16| ;  /* 0x4000001000127308 */ /* 0x000e220000001000 */
[----:B------:R-:W-:Y:S02]  /*0330*/  MOV R25, 0x7f800000 ;  /* 0x7f80000000197802 */ /* 0x000fe40000000f00 */
[C---:B------:R-:W-:Y:S02]  /*0340*/  IADD3 R21, PT, PT, R0.reuse, -0x3f2aaaab, RZ ;  /* 0xc0d5555500157810 */ /* 0x040fe40007ffe0ff */
[----:B------:R-:W-:Y:S02]  /*0350*/  ISETP.GT.U32.AND P2, PT, R0, 0x7f7fffff, PT ;  /* 0x7f7fffff0000780c */ /* 0x000fe40003f44070 */
[----:B------:R-:W-:-:S04]  /*0360*/  LOP3.LUT R21, R21, 0xff800000, RZ, 0xc0, !PT ;  /* 0xff80000015157812 */ /* 0x000fc800078ec0ff */
[-C--:B------:R-:W-:Y:S02]  /*0370*/  IADD3 R14, PT, PT, R0, -R21.reuse, RZ ;  /* 0x80000015000e7210 */ /* 0x080fe40007ffe0ff */
[----:B------:R-:W-:Y:S01]  /*0380*/  I2FP.F32.S32 R0, R21 ;  /* 0x0000001500007245 */ /* 0x000fe20000201400 */
[----:B------:R-:W-:Y:S02]  /*0390*/  HFMA2 R21, -RZ, RZ, 0.78662109375, -1877 ;  /* 0x3a4be755ff157431 */ /* 0x000fe400000001ff */
[----:B------:R-:W-:-:S04]  /*03a0*/  FADD R14, R14, -1 ;  /* 0xbf8000000e0e7421 */ /* 0x000fc80000000000 */
[----:B------:R-:W-:-:S04]  /*03b0*/  FFMA R23, R14, -R23, 0.14084610342979431152 ;  /* 0x3e1039f60e177423 */ /* 0x000fc80000000817 */
[----:B------:R-:W-:-:S04]  /*03c0*/  FFMA R23, R14, R23, -0.12148627638816833496 ;  /* 0xbdf8cdcc0e177423 */ /* 0x000fc80000000017 */
[----:B------:R-:W-:-:S04]  /*03d0*/  FFMA R23, R14, R23, 0.13980610668659210205 ;  /* 0x3e0f29550e177423 */ /* 0x000fc80000000017 */
[----:B------:R-:W-:-:S04]  /*03e0*/  FFMA R23, R14, R23, -0.16684235632419586182 ;  /* 0xbe2ad8b90e177423 */ /* 0x000fc80000000017 */
[----:B------:R-:W-:-:S04]  /*03f0*/  FFMA R23, R14, R23, 0.20012299716472625732 ;  /* 0x3e4ced0b0e177423 */ /* 0x000fc80000000017 */
[----:B------:R-:W-:-:S04]  /*0400*/  FFMA R23, R14, R23, -0.24999669194221496582 ;  /* 0xbe7fff220e177423 */ /* 0x000fc80000000017 */
[----:B------:R-:W-:-:S04]  /*0410*/  FFMA R23, R14, R23, 0.33333182334899902344 ;  /* 0x3eaaaa780e177423 */ /* 0x000fc80000000017 */
[----:B------:R-:W-:-:S04]  /*0420*/  FFMA R23, R14, R23, -0.5 ;  /* 0xbf0000000e177423 */ /* 0x000fc80000000017 */
[----:B------:R-:W-:-:S04]  /*0430*/  FMUL R23, R14, R23 ;  /* 0x000000170e177220 */ /* 0x000fc80000400000 */
[----:B------:R-:W-:Y:S01]  /*0440*/  FFMA R23, R14, R23, R14 ;  /* 0x000000170e177223 */ /* 0x000fe2000000000e */
[----:B------:R-:W-:Y:S01]  /*0450*/  FFMA R14, R0, 1.1920928955078125e-07, RZ ;  /* 0x34000000000e7823 */ /* 0x000fe200000000ff */
[----:B0-----:R-:W-:-:S03]  /*0460*/  FMUL R0, R18, R18 ;  /* 0x0000001212007220 */ /* 0x001fc60000400000 */
[----:B------:R-:W-:Y:S01]  /*0470*/  FFMA R14, R14, 0.69314718246459960938, R23 ;  /* 0x3f3172180e0e7823 */ /* 0x000fe20000000017 */
[----:B------:R-:W-:Y:S01]  /*0480*/  FFMA R21, R0, R21, -0.0027776553761214017868 ;  /* 0xbb36095300157423 */ /* 0x000fe20000000015 */
[C---:B------:R-:W-:Y:S01]  /*0490*/  @P2 FFMA R14, |R16|.reuse, R25, +INF ;  /* 0x7f800000100e2423 */ /* 0x040fe20000000219 */
[C---:B------:R-:W-:Y:S01]  /*04a0*/  FADD R23, |R16|.reuse, -0.5 ;  /* 0xbf00000010177421 */ /* 0x040fe20000000200 */
[----:B------:R-:W-:Y:S01]  /*04b0*/  FSETP.NEU.AND P2, PT, |R16|, +INF , PT ;  /* 0x7f8000001000780b */ /* 0x000fe20003f4d200 */
[----:B------:R-:W-:Y:S01]  /*04c0*/  FFMA R21, R0, R21, 0.083333276212215423584 ;  /* 0x3daaaaa300157423 */ /* 0x000fe20000000015 */
[----:B------:R-:W-:-:S03]  /*04d0*/  FMUL R14, R14, 0.5 ;  /* 0x3f0000000e0e7820 */ /* 0x000fc60000400000 */
[----:B------:R-:W-:Y:S01]  /*04e0*/  FFMA R21, R18, R21, 0.91893851757049560547 ;  /* 0x3f6b3f8e12157423 */ /* 0x000fe20000000015 */
[----:B------:R-:W-:-:S04]  /*04f0*/  FMUL R14, R14, R23 ;  /* 0x000000170e0e7220 */ /* 0x000fc80000400000 */
[--C-:B------:R-:W-:Y:S01]  /*0500*/  FADD R21, R21, R14.reuse ;  /* 0x0000000e15157221 */ /* 0x100fe20000000000 */
[----:B------:R-:W-:-:S04]  /*0510*/  FADD R14, -|R16|, R14 ;  /* 0x0000000e100e7221 */ /* 0x000fc80000000300 */
[----:B------:R-:W-:-:S05]  /*0520*/  FADD R14, R14, R21 ;  /* 0x000000150e0e7221 */ /* 0x000fca0000000000 */
[----:B------:R-:W-:Y:S01]  /*0530*/  FSEL R18, R14, +INF , P2 ;  /* 0x7f8000000e127808 */ /* 0x000fe20001000000 */
[----:B------:R-:W-:Y:S06]  /*0540*/  BRA `(.L_x_117) ;  /* 0x00000004003c7947 */ /* 0x000fec0003800000 */
.L_x_116:
[----:B------:R-:W-:Y:S01]  /*0550*/  FADD R18, |R16|, -3 ;  /* 0xc040000010127421 */ /* 0x000fe20000000200 */
[----:B------:R-:W-:-:S03]  /*0560*/  HFMA2 R23, -RZ, RZ, 4.23046875, 0.62255859375 ;  /* 0x443b38fbff177431 */ /* 0x000fc600000001ff */
[----:B------:R-:W-:-:S04]  /*0570*/  FADD R21, R18, -259.2509765625 ;  /* 0xc381a02012157421 */ /* 0x000fc80000000000 */
[----:B------:R-:W-:-:S04]  /*0580*/  FFMA R21, R18, R21, -10777.1796875 ;  /* 0xc62864b812157423 */ /* 0x000fc80000000015 */
[----:B------:R-:W-:-:S04]  /*0590*/  FFMA R21, R18, R21, -92685.046875 ;  /* 0xc7b5068612157423 */ /* 0x000fc80000000015 */
[C---:B------:R-:W-:Y:S01]  /*05a0*/  FFMA R0, R18.reuse, R21, -206353.578125 ;  /* 0xc849846512007423 */ /* 0x040fe20000000015 */
[----:B------:R-:W-:-:S04]  /*05b0*/  FFMA R21, R18, -R23, -12349.7421875 ;  /* 0xc640f6f812157423 */ /* 0x000fc80000000817 */
[C---:B------:R-:W-:Y:S01]  /*05c0*/  FFMA R21, R18.reuse, R21, -41061.375 ;  /* 0xc720656012157423 */ /* 0x040fe20000000015 */
[----:B------:R-:W0:Y:S03]  /*05d0*/  MUFU.RCP R0, R0 ;  /* 0x0000000000007308 */ /* 0x000e260000001000 */
[----:B------:R-:W-:-:S04]  /*05e0*/  FFMA R21, R18, R21, -48310.6640625 ;  /* 0xc73cb6aa12157423 */ /* 0x000fc80000000015 */
[----:B------:R-:W-:-:S04]  /*05f0*/  FFMA R21, R18, R21, -143033.40625 ;  /* 0xc80bae5a12157423 */ /* 0x000fc80000000015 */
[----:B0-----:R-:W-:Y:S01]  /*0600*/  FFMA R18, R21, R0, R18 ;  /* 0x0000000015127223 */ /* 0x001fe20000000012 */
[----:B------:R-:W-:Y:S06]  /*0610*/  BRA `(.L_x_117) ;  /* 0x0000000400087947 */ /* 0x000fec0003800000 */
.L_x_115:
[----:B------:R-:W-:-:S13]  /*0620*/  FSETP.GE.AND P2, PT, |R16|, 1.5, PT ;  /* 0x3fc000001000780b */ /* 0x000fda0003f46200 */
[----:B------:R-:W-:Y:S05]  /*0630*/  @!P2 BRA `(.L_x_118) ;  /* 0x000000000034a947 */ /* 0x000fea0003800000 */
[----:B------:R-:W-:Y:S01]  /*0640*/  MOV R21, 0x385007fa ;  /* 0x385007fa00157802 */ /* 0x000fe20000000f00 */
[----:B------:R-:W-:-:S04]  /*0650*/  FADD R18, |R16|, -2 ;  /* 0xc000000010127421 */ /* 0x000fc80000000200 */
[----:B------:R-:W-:-:S04]  /*0660*/  FFMA R21, R18, R21, -0.00022089484264142811298 ;  /* 0xb967a00212157423 */ /* 0x000fc80000000015 */
[----:B------:R-:W-:-:S04]  /*0670*/  FFMA R21, R18, R21, 0.00054131424985826015472 ;  /* 0x3a0de6fc12157423 */ /* 0x000fc80000000015 */
[----:B------:R-:W-:-:S04]  /*0680*/  FFMA R21, R18, R21, -0.0012045169714838266373 ;  /* 0xba9de0e212157423 */ /* 0x000fc80000000015 */
[----:B------:R-:W-:-:S04]  /*0690*/  FFMA R21, R18, R21, 0.0028842517640441656113 ;  /* 0x3b3d05b712157423 */ /* 0x000fc80000000015 */
[----:B------:R-:W-:-:S04]  /*06a0*/  FFMA R21, R18, R21, -0.0073827579617500305176 ;  /* 0xbbf1eb1012157423 */ /* 0x000fc80000000015 */
[----:B------:R-:W-:-:S04]  /*06b0*/  FFMA R21, R18, R21, 0.020581319928169250488 ;  /* 0x3ca89a2812157423 */ /* 0x000fc80000000015 */
[----:B------:R-:W-:-:S04]  /*06c0*/  FFMA R21, R18, R21, -0.06735248863697052002 ;  /* 0xbd89f01a12157423 */ /* 0x000fc80000000015 */
[----:B------:R-:W-:-:S04]  /*06d0*/  FFMA R21, R18, R21, 0.32246702909469604492 ;  /* 0x3ea51a6612157423 */ /* 0x000fc80000000015 */
[----:B------:R-:W-:-:S04]  /*06e0*/  FFMA R21, R18, R21, 0.42278432846069335938 ;  /* 0x3ed8773012157423 */ /* 0x000fc80000000015 */
[----:B------:R-:W-:Y:S01]  /*06f0*/  FMUL R18, R18, R21 ;  /* 0x0000001512127220 */ /* 0x000fe20000400000 */
[----:B------:R-:W-:Y:S06]  /*0700*/  BRA `(.L_x_117) ;  /* 0x0000000000cc7947 */ /* 0x000fec0003800000 */
.L_x_118:
[----:B------:R-:W-:-:S13]  /*0710*/  FSETP.GE.AND P2, PT, |R16|, 0.69999998807907104492, PT ;  /* 0x3f3333331000780b */ /* 0x000fda0003f46200 */
[----:B------:R-:W-:Y:S05]  /*0720*/  @!P2 BRA `(.L_x_119) ;  /* 0x000000000038a947 */ /* 0x000fea0003800000 */
[----:B------:R-:W-:Y:S02]  /*0730*/  HFMA2 R21, -RZ, RZ, 1.3076171875, -7640 ;  /* 0x3d3bef76ff157431 */ /* 0x000fe400000001ff */
[----:B------:R-:W-:-:S04]  /*0740*/  FADD R18, -|R16|, 1 ;  /* 0x3f80000010127421 */ /* 0x000fc80000000300 */
[----:B------:R-:W-:-:S04]  /*0750*/  FFMA R21, R18, R21, 0.10373967140913009644 ;  /* 0x3dd4757712157423 */ /* 0x000fc80000000015 */
[----:B------:R-:W-:-:S04]  /*0760*/  FFMA R21, R18, R21, 0.12280363589525222778 ;  /* 0x3dfb807912157423 */ /* 0x000fc80000000015 */
[----:B------:R-:W-:-:S04]  /*0770*/  FFMA R21, R18, R21, 0.12752421200275421143 ;  /* 0x3e0295b512157423 */ /* 0x000fc80000000015 */
[----:B------:R-:W-:-:S04]  /*0780*/  FFMA R21, R18, R21, 0.14321668446063995361 ;  /* 0x3e12a76512157423 */ /* 0x000fc80000000015 */
[----:B------:R-:W-:-:S04]  /*0790*/  FFMA R21, R18, R21, 0.16934357583522796631 ;  /* 0x3e2d686712157423 */ /* 0x000fc80000000015 */
[----:B------:R-:W-:-:S04]  /*07a0*/  FFMA R21, R18, R21, 0.2074079364538192749 ;  /* 0x3e5462bf12157423 */ /* 0x000fc80000000015 */
[----:B------:R-:W-:-:S04]  /*07b0*/  FFMA R21, R18, R21, 0.27058750391006469727 ;  /* 0x3e8a8a7212157423 */ /* 0x000fc80000000015 */
[----:B------:R-:W-:-:S04]  /*07c0*/  FFMA R21, R18, R21, 0.40068542957305908203 ;  /* 0x3ecd26a412157423 */ /* 0x000fc80000000015 */
[----:B------:R-:W-:-:S04]  /*07d0*/  FFMA R21, R18, R21, 0.82246696949005126953 ;  /* 0x3f528d3212157423 */ /* 0x000fc80000000015 */
[----:B------:R-:W-:-:S04]  /*07e0*/  FFMA R21, R18, R21, 0.57721567153930664062 ;  /* 0x3f13c46812157423 */ /* 0x000fc80000000015 */
[----:B------:R-:W-:Y:S01]  /*07f0*/  FMUL R18, R18, R21 ;  /* 0x0000001512127220 */ /* 0x000fe20000400000 */
[----:B------:R-:W-:Y:S06]  /*0800*/  BRA `(.L_x_117) ;  /* 0x00000000008c7947 */ /* 0x000fec0003800000 */
.L_x_119:
[----:B------:R-:W-:Y:S01]  /*0810*/  MOV R21, 0x3b6b1c86 ;  /* 0x3b6b1c8600157802 */ /* 0x000fe20000000f00 */
[----:B------:R-:W-:-:S04]  /*0820*/  HFMA2 R23, -RZ, RZ, 1.5048828125, 33.21875 ;  /* 0x3e055027ff177431 */ /* 0x000fc800000001ff */
[----:B------:R-:W-:-:S04]  /*0830*/  FFMA R21, |R16|, R21, -0.0054712854325771331787 ;  /* 0xbbb3487810157423 */ /* 0x000fc80000000215 */
[----:B------:R-:W-:-:S04]  /*0840*/  FFMA R21, |R16|, R21, -0.044627126306295394897 ;  /* 0xbd36caef10157423 */ /* 0x000fc80000000215 */
[----:B------:R-:W-:-:S04]  /*0850*/  FFMA R21, |R16|, R21, 0.16731770336627960205 ;  /* 0x3e2b555510157423 */ /* 0x000fc80000000215 */
[----:B------:R-:W-:-:S04]  /*0860*/  FFMA R21, |R16|, R21, -0.042135979980230331421 ;  /* 0xbd2c96c710157423 */ /* 0x000fc80000000215 */
[----:B------:R-:W-:-:S04]  /*0870*/  FFMA R21, |R16|, R21, -0.6558672785758972168 ;  /* 0xbf27e6eb10157423 */ /* 0x000fc80000000215 */
[----:B------:R-:W-:-:S04]  /*0880*/  FFMA R21, |R16|, R21, 0.57721537351608276367 ;  /* 0x3f13c46310157423 */ /* 0x000fc80000000215 */
[----:B------:R-:W-:-:S04]  /*0890*/  FMUL R21, |R16|, R21 ;  /* 0x0000001510157220 */ /* 0x000fc80000400200 */
[----:B------:R-:W-:-:S05]  /*08a0*/  FFMA R0, |R16|, R21, |R16| ;  /* 0x0000001510007223 */ /* 0x000fca0000000610 */
[----:B------:R-:W-:-:S04]  /*08b0*/  FSETP.GEU.AND P2, PT, R0, 1.175494350822287508e-38, PT ;  /* 0x008000000000780b */ /* 0x000fc80003f4e000 */
[----:B------:R-:W-:-:S09]  /*08c0*/  FSEL R18, RZ, -23, P2 ;  /* 0xc1b80000ff127808 */ /* 0x000fd20001000000 */
[----:B------:R-:W-:-:S05]  /*08d0*/  @!P2 FMUL R0, R0, 8388608 ;  /* 0x4b0000000000a820 */ /* 0x000fca0000400000 */
[C---:B------:R-:W-:Y:S02]  /*08e0*/  IADD3 R21, PT, PT, R0.reuse, -0x3f2aaaab, RZ ;  /* 0xc0d5555500157810 */ /* 0x040fe40007ffe0ff */
[C---:B------:R-:W-:Y:S02]  /*08f0*/  ISETP.GT.U32.AND P2, PT, R0.reuse, 0x7f7fffff, PT ;  /* 0x7f7fffff0000780c */ /* 0x040fe40003f44070 */
[----:B------:R-:W-:Y:S02]  /*0900*/  LOP3.LUT R21, R21, 0xff800000, RZ, 0xc0, !PT ;  /* 0xff80000015157812 */ /* 0x000fe400078ec0ff */
[C---:B------:R-:W-:Y:S02]  /*0910*/  FSETP.NEU.AND P3, PT, R0.reuse, RZ, PT ;  /* 0x000000ff0000720b */ /* 0x040fe40003f6d000 */
[-C--:B------:R-:W-:Y:S02]  /*0920*/  IADD3 R14, PT, PT, R0, -R21.reuse, RZ ;  /* 0x80000015000e7210 */ /* 0x080fe40007ffe0ff */
[----:B------:R-:W-:-:S03]  /*0930*/  I2FP.F32.S32 R21, R21 ;  /* 0x0000001500157245 */ /* 0x000fc60000201400 */
[----:B------:R-:W-:Y:S02]  /*0940*/  FADD R14, R14, -1 ;  /* 0xbf8000000e0e7421 */ /* 0x000fe40000000000 */
[----:B------:R-:W-:Y:S01]  /*0950*/  FFMA R18, R21, 1.1920928955078125e-07, R18 ;  /* 0x3400000015127823 */ /* 0x000fe20000000012 */
[----:B------:R-:W-:Y:S01]  /*0960*/  MOV R21, 0x7f800000 ;  /* 0x7f80000000157802 */ /* 0x000fe20000000f00 */
        /* <DEDUP_REMOVED lines=9> */
[----:B------:R-:W-:-:S04]  /*0a00*/  FFMA R23, R14, R23, R14 ;  /* 0x000000170e177223 */ /* 0x000fc8000000000e */
[----:B------:R-:W-:Y:S01]  /*0a10*/  FFMA R18, R18, 0.69314718246459960938, R23 ;  /* 0x3f31721812127823 */ /* 0x000fe20000000017 */
[----:B------:R-:W-:-:S05]  /*0a20*/  @P2 FFMA R18, R0, R21, +INF ;  /* 0x7f80000000122423 */ /* 0x000fca0000000015 */
[----:B------:R-:W-:-:S07]  /*0a30*/  FSEL R18, -R18, +INF , P3 ;  /* 0x7f80000012127808 */ /* 0x000fce0001800100 */
.L_x_117:
[----:B------:R-:W-:Y:S05]  /*0a40*/  BSYNC.RECONVERGENT B0 ;  /* 0x0000000000007941 */ /* 0x000fea0003800200 */
.L_x_114:
[----:B------:R-:W-:Y:S01]  /*0a50*/  FSETP.GE.AND P2, PT, R16, RZ, PT ;  /* 0x000000ff1000720b */ /* 0x000fe20003f46000 */
[----:B------:R-:W-:Y:S01]  /*0a60*/  BSSY.RECONVERGENT B0, `(.L_x_120) ;  /* 0x0000057000007945 */ /* 0x000fe20003800200 */
[----:B------:R-:W-:-:S11]  /*0a70*/  MOV R14, R18 ;  /* 0x00000012000e7202 */ /* 0x000fd60000000f00 */
[----:B------:R-:W-:Y:S05]  /*0a80*/  @P2 BRA `(.L_x_121) ;  /* 0x0000000400502947 */ /* 0x000fea0003800000 */
[----:B------:R-:W0:Y:S01]  /*0a90*/  FRND.FLOOR R21, |R16| ;  /* 0x4000001000157307 */ /* 0x000e220000205000 */
[----:B------:R-:W-:Y:S02]  /*0aa0*/  MOV R14, 0x7f800000 ;  /* 0x7f800000000e7802 */ /* 0x000fe40000000f00 */
[----:B0-----:R-:W-:-:S13]  /*0ab0*/  FSETP.NEU.AND P2, PT, |R16|, R21, PT ;  /* 0x000000151000720b */ /* 0x001fda0003f4d200 */
[----:B------:R-:W-:Y:S05]  /*0ac0*/  @!P2 BRA `(.L_x_121) ;  /* 0x000000040040a947 */ /* 0x000fea0003800000 */
[----:B------:R-:W-:Y:S02]  /*0ad0*/  FSETP.GEU.AND P2, PT, |R16|, 9.999999682655225389e-20, PT ;  /* 0x1fec1e4a1000780b */ /* 0x000fe40003f4e200 */
[----:B------:R-:W-:-:S11]  /*0ae0*/  MOV R14, 0x7f800000 ;  /* 0x7f800000000e7802 */ /* 0x000fd60000000f00 */
[----:B------:R-:W-:Y:S05]  /*0af0*/  @P2 BRA `(.L_x_122) ;  /* 0x00000000006c2947 */ /* 0x000fea0003800000 */
[C---:B------:R-:W-:Y:S01]  /*0b00*/  FMUL R21, |R16|.reuse, 8388608 ;  /* 0x4b00000010157820 */ /* 0x040fe20000400200 */
[----:B------:R-:W-:Y:S01]  /*0b10*/  FSETP.GEU.AND P2, PT, |R16|, 1.175494350822287508e-38, PT ;  /* 0x008000001000780b */ /* 0x000fe20003f4e200 */
[----:B------:R-:W-:-:S03]  /*0b20*/  HFMA2 R23, -RZ, RZ, 1.5048828125, 33.21875 ;  /* 0x3e055027ff177431 */ /* 0x000fc600000001ff */
[----:B------:R-:W-:Y:S02]  /*0b30*/  FSEL R21, R21, |R16|, !P2 ;  /* 0x4000001015157208 */ /* 0x000fe40005000000 */
[----:B------:R-:W-:Y:S02]  /*0b40*/  FSEL R18, RZ, -23, P2 ;  /* 0xc1b80000ff127808 */ /* 0x000fe40001000000 */
[C---:B------:R-:W-:Y:S02]  /*0b50*/  IADD3 R16, PT, PT, R21.reuse, -0x3f2aaaab, RZ ;  /* 0xc0d5555515107810 */ /* 0x040fe40007ffe0ff */
[C---:B------:R-:W-:Y:S02]  /*0b60*/  ISETP.GT.U32.AND P2, PT, R21.reuse, 0x7f7fffff, PT ;  /* 0x7f7fffff1500780c */ /* 0x040fe40003f44070 */
[----:B------:R-:W-:Y:S02]  /*0b70*/  LOP3.LUT R16, R16, 0xff800000, RZ, 0xc0, !PT ;  /* 0xff80000010107812 */ /* 0x000fe400078ec0ff */
[----:B------:R-:W-:-:S02]  /*0b80*/  FSETP.NEU.AND P3, PT, R21, RZ, PT ;  /* 0x000000ff1500720b */ /* 0x000fc40003f6d000 */
[----:B------:R-:W-:-:S05]  /*0b90*/  IADD3 R0, PT, PT, R21, -R16, RZ ;  /* 0x8000001015007210 */ /* 0x000fca0007ffe0ff */
        /* <DEDUP_REMOVED lines=8> */
[----:B------:R-:W-:Y:S01]  /*0c20*/  FFMA R25, R0, R23, -0.5 ;  /* 0xbf00000000197423 */ /* 0x000fe20000000017 */
[----:B------:R-:W-:-:S03]  /*0c30*/  I2FP.F32.S32 R23, R16 ;  /* 0x0000001000177245 */ /* 0x000fc60000201400 */
[C---:B------:R-:W-:Y:S02]  /*0c40*/  FMUL R25, R0.reuse, R25 ;  /* 0x0000001900197220 */ /* 0x040fe40000400000 */
[----:B------:R-:W-:Y:S02]  /*0c50*/  FFMA R18, R23, 1.1920928955078125e-07, R18 ;  /* 0x3400000017127823 */ /* 0x000fe40000000012 */
[----:B------:R-:W-:-:S04]  /*0c60*/  FFMA R25, R0, R25, R0 ;  /* 0x0000001900197223 */ /* 0x000fc80000000000 */
[----:B------:R-:W-:Y:S01]  /*0c70*/  FFMA R18, R18, 0.69314718246459960938, R25 ;  /* 0x3f31721812127823 */ /* 0x000fe20000000019 */
[----:B------:R-:W-:-:S05]  /*0c80*/  @P2 FFMA R18, R21, R14, +INF ;  /* 0x7f80000015122423 */ /* 0x000fca000000000e */
[----:B------:R-:W-:Y:S01]  /*0c90*/  FSEL R14, -R18, +INF , P3 ;  /* 0x7f800000120e7808 */ /* 0x000fe20001800100 */
[----:B------:R-:W-:Y:S06]  /*0ca0*/  BRA `(.L_x_121) ;  /* 0x0000000000c87947 */ /* 0x000fec0003800000 */
.L_x_122:
[--C-:B------:R-:W-:Y:S01]  /*0cb0*/  FADD R20, |R16|, |R16|.reuse ;  /* 0x4000001010147221 */ /* 0x100fe20000000200 */
[----:B------:R-:W-:Y:S01]  /*0cc0*/  MOV R24, 0x37cbac00 ;  /* 0x37cbac0000187802 */ /* 0x000fe20000000f00 */
[----:B------:R-:W-:Y:S01]  /*0cd0*/  HFMA2 R25, -RZ, RZ, 1.291015625, -0.052581787109375 ;  /* 0x3d2aaabbff197431 */ /* 0x000fe200000001ff */
[----:B------:R-:W-:Y:S01]  /*0ce0*/  MOV R26, 0x3effffff ;  /* 0x3effffff001a7802 */ /* 0x000fe20000000f00 */
[----:B------:R-:W0:Y:S08]  /*0cf0*/  FRND R21, R20 ;  /* 0x0000001400157307 */ /* 0x000e300000201000 */
[----:B------:R-:W1:Y:S01]  /*0d00*/  F2I.NTZ R0, R20 ;  /* 0x0000001400007305 */ /* 0x000e620000203100 */
[----:B0-----:R-:W-:-:S04]  /*0d10*/  FFMA R21, R21, -0.5, |R16| ;  /* 0xbf00000015157823 */ /* 0x001fc80000000410 */
[----:B------:R-:W-:Y:S01]  /*0d20*/  FMUL R22, R21, 3.1415927410125732422 ;  /* 0x40490fdb15167820 */ /* 0x000fe20000400000 */
[----:B-1----:R-:W-:-:S03]  /*0d30*/  LOP3.LUT R23, R0, 0x1, RZ, 0xc0, !PT ;  /* 0x0000000100177812 */ /* 0x002fc600078ec0ff */
[----:B------:R-:W-:Y:S01]  /*0d40*/  FMUL R21, R22, R22 ;  /* 0x0000001616157220 */ /* 0x000fe20000400000 */
[----:B------:R-:W-:Y:S02]  /*0d50*/  LOP3.LUT P3, RZ, R0, 0x2, RZ, 0xc0, !PT ;  /* 0x0000000200ff7812 */ /* 0x000fe4000786c0ff */
[----:B------:R-:W-:Y:S01]  /*0d60*/  ISETP.NE.U32.AND P2, PT, R23, 0x1, PT ;  /* 0x000000011700780c */ /* 0x000fe20003f45070 */
[----:B------:R-:W-:-:S03]  /*0d70*/  FFMA R23, R21, R24, -0.0013887860113754868507 ;  /* 0xbab607ed15177423 */ /* 0x000fc60000000018 */
[----:B------:R-:W-:Y:S02]  /*0d80*/  FSEL R24, R25, 0.0083327032625675201416, !P2 ;  /* 0x3c0885e419187808 */ /* 0x000fe40005000000 */
[----:B------:R-:W-:Y:S02]  /*0d90*/  FSEL R20, R23, -0.00019574658654164522886, !P2 ;  /* 0xb94d415317147808 */ /* 0x000fe40005000000 */
[----:B------:R-:W-:Y:S02]  /*0da0*/  FSEL R0, R22, 1, P2 ;  /* 0x3f80000016007808 */ /* 0x000fe40001000000 */
[----:B------:R-:W-:Y:S01]  /*0db0*/  FSEL R25, -R26, -0.16666662693023681641, !P2 ;  /* 0xbe2aaaa81a197808 */ /* 0x000fe20005000100 */
[C---:B------:R-:W-:Y:S02]  /*0dc0*/  FFMA R20, R21.reuse, R20, R24 ;  /* 0x0000001415147223 */ /* 0x040fe40000000018 */
[C---:B------:R-:W-:Y:S02]  /*0dd0*/  FFMA R23, R21.reuse, R0, RZ ;  /* 0x0000000015177223 */ /* 0x040fe400000000ff */
[----:B------:R-:W-:-:S04]  /*0de0*/  FFMA R20, R21, R20, R25 ;  /* 0x0000001415147223 */ /* 0x000fc80000000019 */
[----:B------:R-:W-:Y:S01]  /*0df0*/  FFMA R21, R23, R20, R0 ;  /* 0x0000001417157223 */ /* 0x000fe20000000000 */
[----:B------:R-:W-:-:S03]  /*0e00*/  HFMA2 R23, -RZ, RZ, 1.5048828125, 33.21875 ;  /* 0x3e055027ff177431 */ /* 0x000fc600000001ff */
[----:B------:R-:W-:-:S04]  /*0e10*/  @P3 FADD R21, RZ, -R21 ;  /* 0x80000015ff153221 */ /* 0x000fc80000000000 */
[----:B------:R-:W-:-:S05]  /*0e20*/  FMUL R21, |R16|, |R21| ;  /* 0x4000001510157220 */ /* 0x000fca0000400200 */
[----:B------:R-:W-:-:S04]  /*0e30*/  FSETP.GEU.AND P2, PT, R21, 1.175494350822287508e-38, PT ;  /* 0x008000001500780b */ /* 0x000fc80003f4e000 */
[----:B------:R-:W-:-:S09]  /*0e40*/  FSEL R20, RZ, -23, P2 ;  /* 0xc1b80000ff147808 */ /* 0x000fd20001000000 */
[----:B------:R-:W-:-:S05]  /*0e50*/  @!P2 FMUL R21, R21, 8388608 ;  /* 0x4b0000001515a820 */ /* 0x000fca0000400000 */
[C---:B------:R-:W-:Y:S02]  /*0e60*/  IADD3 R16, PT, PT, R21.reuse, -0x3f2aaaab, RZ ;  /* 0xc0d5555515107810 */ /* 0x040fe40007ffe0ff */
[----:B------:R-:W-:Y:S02]  /*0e70*/  ISETP.GT.U32.AND P2, PT, R21, 0x7f7fffff, PT ;  /* 0x7f7fffff1500780c */ /* 0x000fe40003f44070 */
[----:B------:R-:W-:-:S04]  /*0e80*/  LOP3.LUT R16, R16, 0xff800000, RZ, 0xc0, !PT ;  /* 0xff80000010107812 */ /* 0x000fc800078ec0ff */
        /* <DEDUP_REMOVED lines=15> */
[C---:B------:R-:W-:Y:S01]  /*0f80*/  @P2 FFMA R20, R21.reuse, R14, +INF ;  /* 0x7f80000015142423 */ /* 0x040fe2000000000e */
[----:B------:R-:W-:-:S03]  /*0f90*/  FSETP.NEU.AND P2, PT, R21, RZ, PT ;  /* 0x000000ff1500720b */ /* 0x000fc60003f4d000 */
[----:B------:R-:W-:-:S05]  /*0fa0*/  FADD R20, -R20, 1.1447298526763916016 ;  /* 0x3f92868214147421 */ /* 0x000fca0000000100 */
[----:B------:R-:W-:-:S05]  /*0fb0*/  FSEL R21, R20, +INF , P2 ;  /* 0x7f80000014157808 */ /* 0x000fca0001000000 */
[----:B------:R-:W-:-:S07]  /*0fc0*/  FADD R14, R21, -R18 ;  /* 0x80000012150e7221 */ /* 0x000fce0000000000 */
.L_x_121:
[----:B------:R-:W-:Y:S05]  /*0fd0*/  BSYNC.RECONVERGENT B0 ;  /* 0x0000000000007941 */ /* 0x000fea0003800200 */
.L_x_120:
        /* <DEDUP_REMOVED lines=28> */
[C---:B------:R-:W-:Y:S01]  /*11a0*/  FFMA R21, R0.reuse, R21, -0.0027776553761214017868 ;  /* 0xbb36095300157423 */ /* 0x040fe20000000015 */
        /* <DEDUP_REMOVED lines=12> */
.L_x_124:
        /* <DEDUP_REMOVED lines=13> */
.L_x_123:
        /* <DEDUP_REMOVED lines=15> */
.L_x_126:
        /* <DEDUP_REMOVED lines=16> */
.L_x_127:
        /* <DEDUP_REMOVED lines=35> */
.L_x_125:
[----:B------:R-:W-:Y:S02]  /*1760*/  FSETP.GE.AND P2, PT, R19, RZ, PT ;  /* 0x000000ff1300720b */ /* 0x000fe40003f46000 */
        /* <DEDUP_REMOVED lines=36> */
.L_x_129:
        /* <DEDUP_REMOVED lines=19> */
[----:B------:R-:W-:Y:S01]  /*1ae0*/  FFMA R20, R21, R20, R25 ;  /* 0x0000001415147223 */ /* 0x000fe20000000019 */
[----:B------:R-:W-:-:S03]  /*1af0*/  HFMA2 R21, -RZ, RZ, 1.5048828125, 33.21875 ;  /* 0x3e055027ff157431 */ /* 0x000fc600000001ff */
[----:B------:R-:W-:-:S04]  /*1b00*/  FFMA R0, R23, R20, R0 ;  /* 0x0000001417007223 */ /* 0x000fc80000000000 */
[----:B------:R-:W-:-:S04]  /*1b10*/  @P3 FADD R0, RZ, -R0 ;  /* 0x80000000ff003221 */ /* 0x000fc80000000000 */
[----:B------:R-:W-:-:S05]  /*1b20*/  FMUL R19, |R19|, |R0| ;  /* 0x4000000013137220 */ /* 0x000fca0000400200 */
[----:B------:R-:W-:-:S13]  /*1b30*/  FSETP.GEU.AND P2, PT, R19, 1.175494350822287508e-38, PT ;  /* 0x008000001300780b */ /* 0x000fda0003f4e000 */
[----:B------:R-:W-:-:S05]  /*1b40*/  @!P2 FMUL R19, R19, 8388608 ;  /* 0x4b0000001313a820 */ /* 0x000fca0000400000 */
[----:B------:R-:W-:-:S04]  /*1b50*/  IADD3 R20, PT, PT, R19, -0x3f2aaaab, RZ ;  /* 0xc0d5555513147810 */ /* 0x000fc80007ffe0ff */
[----:B------:R-:W-:-:S04]  /*1b60*/  LOP3.LUT R20, R20, 0xff800000, RZ, 0xc0, !PT ;  /* 0xff80000014147812 */ /* 0x000fc800078ec0ff */
[-C--:B------:R-:W-:Y:S02]  /*1b70*/  IADD3 R0, PT, PT, R19, -R20.reuse, RZ ;  /* 0x8000001413007210 */ /* 0x080fe40007ffe0ff */
[----:B------:R-:W-:-:S03]  /*1b80*/  I2FP.F32.S32 R20, R20 ;  /* 0x0000001400147245 */ /* 0x000fc60000201400 */
        /* <DEDUP_REMOVED lines=9> */
[----:B------:R-:W-:Y:S02]  /*1c20*/  FSEL R21, RZ, -23, P2 ;  /* 0xc1b80000ff157808 */ /* 0x000fe40001000000 */
[----:B------:R-:W-:Y:S01]  /*1c30*/  ISETP.GT.U32.AND P2, PT, R19, 0x7f7fffff, PT ;  /* 0x7f7fffff1300780c */ /* 0x000fe20003f44070 */
[----:B------:R-:W-:Y:S02]  /*1c40*/  FMUL R23, R0, R23 ;  /* 0x0000001700177220 */ /* 0x000fe40000400000 */
[----:B------:R-:W-:Y:S02]  /*1c50*/  FFMA R20, R20, 1.1920928955078125e-07, R21 ;  /* 0x3400000014147823 */ /* 0x000fe40000000015 */
[----:B------:R-:W-:-:S04]  /*1c60*/  FFMA R23, R0, R23, R0 ;  /* 0x0000001700177223 */ /* 0x000fc80000000000 */
[----:B------:R-:W-:-:S04]  /*1c70*/  FFMA R20, R20, 0.69314718246459960938, R23 ;  /* 0x3f31721814147823 */ /* 0x000fc80000000017 */
[C---:B------:R-:W-:Y:S01]  /*1c80*/  @P2 FFMA R20, R19.reuse, R16, +INF ;  /* 0x7f80000013142423 */ /* 0x040fe20000000010 */
[----:B------:R-:W-:-:S03]  /*1c90*/  FSETP.NEU.AND P2, PT, R19, RZ, PT ;  /* 0x000000ff1300720b */ /* 0x000fc60003f4d000 */
[----:B------:R-:W-:-:S05]  /*1ca0*/  FADD R20, -R20, 1.1447298526763916016 ;  /* 0x3f92868214147421 */ /* 0x000fca0000000100 */
[----:B------:R-:W-:-:S05]  /*1cb0*/  FSEL R21, R20, +INF , P2 ;  /* 0x7f80000014157808 */ /* 0x000fca0001000000 */
[----:B------:R-:W-:-:S07]  /*1cc0*/  FADD R21, R21, -R18 ;  /* 0x8000001215157221 */ /* 0x000fce0000000000 */
.L_x_128:
[----:B------:R-:W-:Y:S01]  /*1cd0*/  FADD R14, -R21, R14 ;  /* 0x0000000e150e7221 */ /* 0x000fe20000000100 */
[----:B------:R-:W-:Y:S02]  /*1ce0*/  IADD3 R17, PT, PT, R17, 0x1, RZ ;  /* 0x0000000111117810 */ /* 0x000fe40007ffe0ff */
[----:B------:R-:W-:Y:S01]  /*1cf0*/  IADD3 R15, PT, PT, R15, 0x1, RZ ;  /* 0x000000010f0f7810 */ /* 0x000fe20007ffe0ff */
[----:B------:R-:W-:Y:S01]  /*1d00*/  FADD R7, R14, R7 ;  /* 0x000000070e077221 */ /* 0x000fe20000000000 */
[----:B------:R-:W-:Y:S06]  /*1d10*/  @P1 BRA `(.L_x_130) ;  /* 0xffffffe4003c1947 */ /* 0x000fec000383ffff */
.L_x_113:
[----:B------:R-:W-:-:S13]  /*1d20*/  FSETP.GE.AND P1, PT, |R12|, 3, PT ;  /* 0x404000000c00780b */ /* 0x000fda0003f26200 */
[----:B------:R-:W-:Y:S05]  /*1d30*/  @!P1 BRA `(.L_x_131) ;  /* 0x0000000000d09947 */ /* 0x000fea0003800000 */
[----:B------:R-:W-:-:S13]  /*1d40*/  FSETP.GE.AND P1, PT, |R12|, 7.8000001907348632812, PT ;  /* 0x40f9999a0c00780b */ /* 0x000fda0003f26200 */
[----:B------:R-:W-:Y:S05]  /*1d50*/  @!P1 BRA `(.L_x_132) ;  /* 0x0000000000949947 */ /* 0x000fea0003800000 */
[----:B------:R-:W-:Y:S01]  /*1d60*/  FADD R5, |R12|, -RZ ;  /* 0x800000ff0c057221 */ /* 0x000fe20000000200 */
[----:B------:R-:W-:Y:S02]  /*1d70*/  MOV R4, 0x3e055027 ;  /* 0x3e05502700047802 */ /* 0x000fe40000000f00 */
[----:B------:R-:W-:Y:S02]  /*1d80*/  MOV R13, 0x7f800000 ;  /* 0x7f800000000d7802 */ /* 0x000fe40000000f00 */
[C---:B------:R-:W-:Y:S02]  /*1d90*/  IADD3 R0, PT, PT, R5.reuse, -0x3f2aaaab, RZ ;  /* 0xc0d5555505007810 */ /* 0x040fe40007ffe0ff */
[----:B------:R-:W-:Y:S02]  /*1da0*/  ISETP.GT.U32.AND P1, PT, R5, 0x7f7fffff, PT ;  /* 0x7f7fffff0500780c */ /* 0x000fe40003f24070 */
[----:B------:R-:W-:-:S04]  /*1db0*/  LOP3.LUT R0, R0, 0xff800000, RZ, 0xc0, !PT ;  /* 0xff80000000007812 */ /* 0x000fc800078ec0ff */
[-C--:B------:R-:W-:Y:S01]  /*1dc0*/  IADD3 R2, PT, PT, R5, -R0.reuse, RZ ;  /* 0x8000000005027210 */ /* 0x080fe20007ffe0ff */
[----:B------:R-:W-:Y:S01]  /*1dd0*/  HFMA2 R5, -RZ, RZ, 0.78662109375, -1877 ;  /* 0x3a4be755ff057431 */ /* 0x000fe200000001ff */
[----:B------:R-:W-:-:S03]  /*1de0*/  I2FP.F32.S32 R0, R0 ;  /* 0x0000000000007245 */ /* 0x000fc60000201400 */
[----:B------:R-:W-:-:S04]  /*1df0*/  FADD R3, R2, -1 ;  /* 0xbf80000002037421 */ /* 0x000fc80000000000 */
[----:B------:R-:W-:-:S04]  /*1e00*/  FFMA R2, R3, -R4, 0.14084610342979431152 ;  /* 0x3e1039f603027423 */ /* 0x000fc80000000804 */
[----:B------:R-:W-:-:S04]  /*1e10*/  FFMA R2, R3, R2, -0.12148627638816833496 ;  /* 0xbdf8cdcc03027423 */ /* 0x000fc80000000002 */
[----:B------:R-:W-:-:S04]  /*1e20*/  FFMA R2, R3, R2, 0.13980610668659210205 ;  /* 0x3e0f295503027423 */ /* 0x000fc80000000002 */
[----:B------:R-:W-:-:S04]  /*1e30*/  FFMA R2, R3, R2, -0.16684235632419586182 ;  /* 0xbe2ad8b903027423 */ /* 0x000fc80000000002 */
[----:B------:R-:W-:-:S04]  /*1e40*/  FFMA R2, R3, R2, 0.20012299716472625732 ;  /* 0x3e4ced0b03027423 */ /* 0x000fc80000000002 */
[C---:B------:R-:W-:Y:S02]  /*1e50*/  FFMA R4, R3.reuse, R2, -0.24999669194221496582 ;  /* 0xbe7fff2203047423 */ /* 0x040fe40000000002 */
[----:B------:R-:W0:Y:S02]  /*1e60*/  MUFU.RCP R2, |R12| ;  /* 0x4000000c00027308 */ /* 0x000e240000001000 */
[----:B------:R-:W-:-:S04]  /*1e70*/  FFMA R4, R3, R4, 0.33333182334899902344 ;  /* 0x3eaaaa7803047423 */ /* 0x000fc80000000004 */
[----:B------:R-:W-:-:S04]  /*1e80*/  FFMA R4, R3, R4, -0.5 ;  /* 0xbf00000003047423 */ /* 0x000fc80000000004 */
[----:B------:R-:W-:-:S04]  /*1e90*/  FMUL R4, R3, R4 ;  /* 0x0000000403047220 */ /* 0x000fc80000400000 */
[----:B------:R-:W-:Y:S01]  /*1ea0*/  FFMA R4, R3, R4, R3 ;  /* 0x0000000403047223 */ /* 0x000fe20000000003 */
[----:B------:R-:W-:Y:S01]  /*1eb0*/  FFMA R3, R0, 1.1920928955078125e-07, RZ ;  /* 0x3400000000037823 */ /* 0x000fe200000000ff */
[----:B0-----:R-:W-:-:S03]  /*1ec0*/  FMUL R0, R2, R2 ;  /* 0x0000000202007220 */ /* 0x001fc60000400000 */
[----:B------:R-:W-:Y:S01]  /*1ed0*/  FFMA R4, R3, 0.69314718246459960938, R4 ;  /* 0x3f31721803047823 */ /* 0x000fe20000000004 */
[----:B------:R-:W-:Y:S01]  /*1ee0*/  @P1 FFMA R4, |R12|, R13, +INF ;  /* 0x7f8000000c041423 */ /* 0x000fe2000000020d */
[----:B------:R-:W-:Y:S01]  /*1ef0*/  FFMA R3, R0, R5, -0.0027776553761214017868 ;  /* 0xbb36095300037423 */ /* 0x000fe20000000005 */
[C---:B------:R-:W-:Y:S01]  /*1f00*/  FADD R5, |R12|.reuse, -0.5 ;  /* 0xbf0000000c057421 */ /* 0x040fe20000000200 */
[----:B------:R-:W-:Y:S01]  /*1f10*/  FSETP.NEU.AND P1, PT, |R12|, +INF , PT ;  /* 0x7f8000000c00780b */ /* 0x000fe20003f2d200 */
[----:B------:R-:W-:Y:S01]  /*1f20*/  FMUL R4, R4, 0.5 ;  /* 0x3f00000004047820 */ /* 0x000fe20000400000 */
[----:B------:R-:W-:-:S03]  /*1f30*/  FFMA R3, R0, R3, 0.083333276212215423584 ;  /* 0x3daaaaa300037423 */ /* 0x000fc60000000003 */
[----:B------:R-:W-:Y:S01]  /*1f40*/  FMUL R4, R4, R5 ;  /* 0x0000000504047220 */ /* 0x000fe20000400000 */
[----:B------:R-:W-:-:S04]  /*1f50*/  FFMA R3, R2, R3, 0.91893851757049560547 ;  /* 0x3f6b3f8e02037423 */ /* 0x000fc80000000003 */
[----:B------:R-:W-:Y:S01]  /*1f60*/  FADD R3, R3, R4 ;  /* 0x0000000403037221 */ /* 0x000fe20000000000 */
[----:B------:R-:W-:-:S04]  /*1f70*/  FADD R4, R4, -|R12| ;  /* 0xc000000c04047221 */ /* 0x000fc80000000000 */
[----:B------:R-:W-:-:S05]  /*1f80*/  FADD R3, R4, R3 ;  /* 0x0000000304037221 */ /* 0x000fca0000000000 */
[----:B------:R-:W-:Y:S01]  /*1f90*/  FSEL R3, R3, +INF , P1 ;  /* 0x7f80000003037808 */ /* 0x000fe20000800000 */
[----:B------:R-:W-:Y:S06]  /*1fa0*/  BRA `(.L_x_133) ;  /* 0x00000004003c7947 */ /* 0x000fec0003800000 */
.L_x_132:
        /* <DEDUP_REMOVED lines=13> */
.L_x_131:
        /* <DEDUP_REMOVED lines=15> */
.L_x_134:
        /* <DEDUP_REMOVED lines=16> */
.L_x_135:
[----:B------:R-:W-:Y:S01]  /*2270*/  MOV R3, 0x3b6b1c86 ;  /* 0x3b6b1c8600037802 */ /* 0x000fe20000000f00 */
[----:B------:R-:W-:-:S04]  /*2280*/  HFMA2 R5, -RZ, RZ, 1.5048828125, 33.21875 ;  /* 0x3e055027ff057431 */ /* 0x000fc800000001ff */
[----:B------:R-:W-:-:S04]  /*2290*/  FFMA R3, |R12|, R3, -0.0054712854325771331787 ;  /* 0xbbb348780c037423 */ /* 0x000fc80000000203 */
[----:B------:R-:W-:-:S04]  /*22a0*/  FFMA R3, R3, |R12|, -0.044627126306295394897 ;  /* 0xbd36caef03037423 */ /* 0x000fc8000000040c */
[----:B------:R-:W-:-:S04]  /*22b0*/  FFMA R3, R3, |R12|, 0.16731770336627960205 ;  /* 0x3e2b555503037423 */ /* 0x000fc8000000040c */
[----:B------:R-:W-:-:S04]  /*22c0*/  FFMA R3, R3, |R12|, -0.042135979980230331421 ;  /* 0xbd2c96c703037423 */ /* 0x000fc8000000040c */
[----:B------:R-:W-:-:S04]  /*22d0*/  FFMA R3, R3, |R12|, -0.6558672785758972168 ;  /* 0xbf27e6eb03037423 */ /* 0x000fc8000000040c */
[----:B------:R-:W-:-:S04]  /*22e0*/  FFMA R3, R3, |R12|, 0.57721537351608276367 ;  /* 0x3f13c46303037423 */ /* 0x000fc8000000040c */
[----:B------:R-:W-:-:S04]  /*22f0*/  FMUL R3, R3, |R12| ;  /* 0x4000000c03037220 */ /* 0x000fc80000400000 */
[----:B------:R-:W-:-:S05]  /*2300*/  FFMA R3, R3, |R12|, |R12| ;  /* 0x4000000c03037223 */ /* 0x000fca000000040c */
[----:B------:R-:W-:-:S13]  /*2310*/  FSETP.GEU.AND P1, PT, R3, 1.175494350822287508e-38, PT ;  /* 0x008000000300780b */ /* 0x000fda0003f2e000 */
[----:B------:R-:W-:-:S05]  /*2320*/  @!P1 FMUL R3, R3, 8388608 ;  /* 0x4b00000003039820 */ /* 0x000fca0000400000 */
[C---:B------:R-:W-:Y:S02]  /*2330*/  IADD3 R0, PT, PT, R3.reuse, -0x3f2aaaab, RZ ;  /* 0xc0d5555503007810 */ /* 0x040fe40007ffe0ff */
[----:B------:R-:W-:Y:S02]  /*2340*/  FSETP.NEU.AND P2, PT, R3, RZ, PT ;  /* 0x000000ff0300720b */ /* 0x000fe40003f4d000 */
        /* <DEDUP_REMOVED lines=19> */
[----:B------:R-:W-:-:S05]  /*2480*/  @P1 FFMA R0, R3, R2, +INF ;  /* 0x7f80000003001423 */ /* 0x000fca0000000002 */
[----:B------:R-:W-:-:S07]  /*2490*/  FSEL R3, -R0, +INF , P2 ;  /* 0x7f80000000037808 */ /* 0x000fce0001000100 */
.L_x_133:
        /* <DEDUP_REMOVED lines=13> */
[----:B------:R-:W-:-:S04]  /*2570*/  FSEL R3, R3, |R12|, !P1 ;  /* 0x4000000c03037208 */ /* 0x000fc80004800000 */
        /* <DEDUP_REMOVED lines=23> */
.L_x_137:
        /* <DEDUP_REMOVED lines=50> */
.L_x_136:
[----:B------:R-:W-:Y:S01]  /*2a10*/  FSETP.GE.AND P1, PT, |R11|, 3, PT ;  /* 0x404000000b00780b */ /* 0x000fe20003f26200 */
[----:B------:R-:W-:-:S12]  /*2a20*/  BSSY.RECONVERGENT B0, `(.L_x_138) ;  /* 0x0000078000007945 */ /* 0x000fd80003800200 */
        /* <DEDUP_REMOVED lines=27> */
[C---:B------:R-:W-:Y:S01]  /*2be0*/  @P1 FFMA R4, |R11|.reuse, R12, +INF ;  /* 0x7f8000000b041423 */ /* 0x040fe2000000020c */
        /* <DEDUP_REMOVED lines=12> */
.L_x_140:
        /* <DEDUP_REMOVED lines=13> */
.L_x_139:
        /* <DEDUP_REMOVED lines=15> */
.L_x_142:
        /* <DEDUP_REMOVED lines=16> */
.L_x_143:
        /* <DEDUP_REMOVED lines=15> */
[-C--:B------:R-:W-:Y:S02]  /*3060*/  IADD3 R3, PT, PT, R0, -R5.reuse, RZ ;  /* 0x8000000500037210 */ /* 0x080fe40007ffe0ff */
[----:B------:R-:W-:Y:S02]  /*3070*/  I2FP.F32.S32 R4, R5 ;  /* 0x0000000500047245 */ /* 0x000fe40000201400 */
[----:B------:R-:W-:Y:S01]  /*3080*/  MOV R5, 0x7f800000 ;  /* 0x7f80000000057802 */ /* 0x000fe20000000f00 */
        /* <DEDUP_REMOVED lines=9> */
[----:B------:R-:W-:Y:S02]  /*3120*/  FSEL R3, RZ, -23, P1 ;  /* 0xc1b80000ff037808 */ /* 0x000fe40000800000 */
[----:B------:R-:W-:Y:S01]  /*3130*/  ISETP.GT.U32.AND P1, PT, R0, 0x7f7fffff, PT ;  /* 0x7f7fffff0000780c */ /* 0x000fe20003f24070 */
[----:B------:R-:W-:Y:S02]  /*3140*/  FMUL R13, R12, R13 ;  /* 0x0000000d0c0d7220 */ /* 0x000fe40000400000 */
[----:B------:R-:W-:Y:S02]  /*3150*/  FFMA R3, R4, 1.1920928955078125e-07, R3 ;  /* 0x3400000004037823 */ /* 0x000fe40000000003 */
[----:B------:R-:W-:-:S04]  /*3160*/  FFMA R12, R12, R13, R12 ;  /* 0x0000000d0c0c7223 */ /* 0x000fc8000000000c */
[----:B------:R-:W-:-:S04]  /*3170*/  FFMA R3, R3, 0.69314718246459960938, R12 ;  /* 0x3f31721803037823 */ /* 0x000fc8000000000c */
[----:B------:R-:W-:-:S05]  /*3180*/  @P1 FFMA R3, R0, R5, +INF ;  /* 0x7f80000000031423 */ /* 0x000fca0000000005 */
[----:B------:R-:W-:-:S07]  /*3190*/  FSEL R4, -R3, +INF , P2 ;  /* 0x7f80000003047808 */ /* 0x000fce0001000100 */
.L_x_141:
[----:B------:R-:W-:Y:S05]  /*31a0*/  BSYNC.RECONVERGENT B0 ;  /* 0x0000000000007941 */ /* 0x000fea0003800200 */
.L_x_138:
        /* <DEDUP_REMOVED lines=35> */
[----:B------:R-:W-:-:S05]  /*33e0*/  @P1 FFMA R4, R0, R3, +INF ;  /* 0x7f80000000041423 */ /* 0x000fca0000000003 */
[----:B------:R-:W-:Y:S01]  /*33f0*/  FSEL R3, -R4, +INF , P2 ;  /* 0x7f80000004037808 */ /* 0x000fe20001000100 */
[----:B------:R-:W-:Y:S06]  /*3400*/  BRA `(.L_x_145) ;  /* 0x0000000000c87947 */ /* 0x000fec0003800000 */
.L_x_146:
        /* <DEDUP_REMOVED lines=15> */
[----:B------:R-:W-:Y:S01]  /*3500*/  FSEL R0, R12, 1, P1 ;  /* 0x3f8000000c007808 */ /* 0x000fe20000800000 */
[----:B------:R-:W-:Y:S01]  /*3510*/  HFMA2 R12, -RZ, RZ, 1.5048828125, 33.21875 ;  /* 0x3e055027ff0c7431 */ /* 0x000fe200000001ff */
[----:B------:R-:W-:Y:S01]  /*3520*/  FSEL R15, -R17, -0.16666662693023681641, !P1 ;  /* 0xbe2aaaa8110f7808 */ /* 0x000fe20004800100 */
[C---:B------:R-:W-:Y:S02]  /*3530*/  FFMA R14, R13.reuse, R14, R16 ;  /* 0x0000000e0d0e7223 */ /* 0x040fe40000000010 */
[C---:B------:R-:W-:Y:S02]  /*3540*/  FFMA R5, R13.reuse, R0, RZ ;  /* 0x000000000d057223 */ /* 0x040fe400000000ff */
[----:B------:R-:W-:-:S04]  /*3550*/  FFMA R14, R13, R14, R15 ;  /* 0x0000000e0d0e7223 */ /* 0x000fc8000000000f */
        /* <DEDUP_REMOVED lines=29> */
.L_x_145:
[----:B------:R-:W-:Y:S05]  /*3730*/  BSYNC.RECONVERGENT B0 ;  /* 0x0000000000007941 */ /* 0x000fea0003800200 */
.L_x_144:
[----:B------:R-:W-:Y:S01]  /*3740*/  FADD R2, -R3, R2 ;  /* 0x0000000203027221 */ /* 0x000fe20000000100 */
[----:B------:R-:W-:-:S03]  /*3750*/  IADD3 R9, PT, PT, R10, R9, RZ ;  /* 0x000000090a097210 */ /* 0x000fc60007ffe0ff */
[----:B------:R-:W-:Y:S01]  /*3760*/  FADD R7, R2, R7 ;  /* 0x0000000702077221 */ /* 0x000fe20000000000 */
[----:B------:R-:W-:Y:S06]  /*3770*/  @P0 BRA `(.L_x_147) ;  /* 0xffffffc8005c0947 */ /* 0x000fec000383ffff */
.L_x_112:
[----:B------:R-:W0:Y:S02]  /*3780*/  LDC.64 R2, c[0x0][0x390] ;  /* 0x0000e400ff027b82 */ /* 0x000e240000000a00 */
[----:B0-----:R-:W-:-:S05]  /*3790*/  IMAD.WIDE R2, R6, 0x4, R2 ;  /* 0x0000000406027825 */ /* 0x001fca00078e0202 */
[----:B------:R-:W-:Y:S01]  /*37a0*/  STG.E desc[UR4][R2.64], R7 ;  /* 0x0000000702007986 */ /* 0x000fe2000c101904 */
[----:B------:R-:W-:Y:S05]  /*37b0*/  EXIT ;  /* 0x000000000000794d */ /* 0x000fea0003800000 */
.L_x_148:
        /* <DEDUP_REMOVED lines=12> */
.L_x_156:


//--------------------- .text._Z18compute_PCFG_priorPfPiS_ii --------------------------
	.section	.text._Z18compute_PCFG_priorPfPiS_ii,"ax",@progbits
	.align	128
        .global         _Z18compute_PCFG_priorPfPiS_ii
        .type           _Z18compute_PCFG_priorPfPiS_ii,@function
        .size           _Z18compute_PCFG_priorPfPiS_ii,(.L_x_157 - _Z18compute_PCFG_priorPfPiS_ii)
        .other          _Z18compute_PCFG_priorPfPiS_ii,@"STO_CUDA_ENTRY STV_DEFAULT"
_Z18compute_PCFG_priorPfPiS_ii:
.text._Z18compute_PCFG_priorPfPiS_ii:
        /* <DEDUP_REMOVED lines=13> */
[----:B------:R-:W-:Y:S02]  /*00d0*/  UISETP.GE.U32.AND UP1, UPT, UR8, 0x4, UPT ;  /* 0x000000040800788c */ /* 0x000fe4000bf26070 */
[----:B------:R-:W-:Y:S01]  /*00e0*/  IMAD R5, R0, UR8, RZ ;  /* 0x0000000800057c24 */ /* 0x000fe2000f8e02ff */
[----:B------:R-:W-:Y:S01]  /*00f0*/  ULOP3.LUT UR9, UR8, 0x3, URZ, 0xc0, !UPT ;  /* 0x0000000308097892 */ /* 0x000fe2000f8ec0ff */
[----:B------:R-:W-:Y:S02]  /*0100*/  MOV R13, RZ ;  /* 0x000000ff000d7202 */ /* 0x000fe40000000f00 */
[----:B------:R-:W-:Y:S01]  /*0110*/  MOV R6, RZ ;  /* 0x000000ff00067202 */ /* 0x000fe20000000f00 */
[----:B------:R-:W-:Y:S02]  /*0120*/  UISETP.NE.AND UP0, UPT, UR9, URZ, UPT ;  /* 0x000000ff0900728c */ /* 0x000fe4000bf05270 */
[----:B------:R-:W-:Y:S09]  /*0130*/  BRA.U !UP1, `(.L_x_150) ;  /* 0x0000000909207547 */ /* 0x000ff2000b800000 */
[----:B------:R-:W0:Y:S01]  /*0140*/  LDCU.128 UR4, c[0x0][0x380] ;  /* 0x00007000ff0477ac */ /* 0x000e220008000c00 */
[----:B------:R-:W-:Y:S02]  /*0150*/  MOV R13, RZ ;  /* 0x000000ff000d7202 */ /* 0x000fe40000000f00 */
[----:B------:R-:W-:Y:S01]  /*0160*/  MOV R4, R5 ;  /* 0x0000000500047202 */ /* 0x000fe20000000f00 */
[----:B------:R-:W-:-:S04]  /*0170*/  ULOP3.LUT UR10, UR8, 0x7ffffffc, URZ, 0xc0, !UPT ;  /* 0x7ffffffc080a7892 */ /* 0x000fc8000f8ec0ff */
[----:B------:R-:W-:Y:S02]  /*0180*/  UIADD3 UR11, UPT, UPT, -UR10, URZ, URZ ;  /* 0x000000ff0a0b7290 */ /* 0x000fe4000fffe1ff */
[----:B------:R-:W-:Y:S01]  /*0190*/  MOV R6, UR10 ;  /* 0x0000000a00067c02 */ /* 0x000fe20008000f00 */
[----:B0-----:R-:W-:Y:S02]  /*01a0*/  UIADD3 UR4, UP2, UPT, UR4, 0x8, URZ ;  /* 0x0000000804047890 */ /* 0x001fe4000ff5e0ff */
[----:B------:R-:W-:Y:S02]  /*01b0*/  UIADD3 UR6, UP1, UPT, UR6, 0x8, URZ ;  /* 0x0000000806067890 */ /* 0x000fe4000ff3e0ff */
[----:B------:R-:W-:Y:S02]  /*01c0*/  UIADD3.X UR5, UPT, UPT, URZ, UR5, URZ, UP2, !UPT ;  /* 0x00000005ff057290 */ /* 0x000fe400097fe4ff */
[----:B------:R-:W-:Y:S01]  /*01d0*/  MOV R8, UR4 ;  /* 0x0000000400087c02 */ /* 0x000fe20008000f00 */
[----:B------:R-:W-:-:S03]  /*01e0*/  UIADD3.X UR7, UPT, UPT, URZ, UR7, URZ, UP1, !UPT ;  /* 0x00000007ff077290 */ /* 0x000fc60008ffe4ff */
[----:B------:R-:W-:-:S09]  /*01f0*/  MOV R3, UR5 ;  /* 0x0000000500037c02 */ /* 0x000fd20008000f00 */
.L_x_151:
[----:B------:R-:W-:-:S05]  /*0200*/  MOV R2, R8 ;  /* 0x0000000800027202 */ /* 0x000fca0000000f00 */
[----:B------:R-:W2:Y:S04]  /*0210*/  LDG.E R15, desc[UR12][R2.64+-0x8] ;  /* 0xfffff80c020f7981 */ /* 0x000ea8000c1e1900 */
[----:B------:R-:W3:Y:S04]  /*0220*/  LDG.E R9, desc[UR12][R2.64+-0x4] ;  /* 0xfffffc0c02097981 */ /* 0x000ee8000c1e1900 */
[----:B------:R-:W4:Y:S04]  /*0230*/  LDG.E R8, desc[UR12][R2.64] ;  /* 0x0000000c02087981 */ /* 0x000f28000c1e1900 */
[----:B------:R-:W5:Y:S01]  /*0240*/  LDG.E R11, desc[UR12][R2.64+0x4] ;  /* 0x0000040c020b7981 */ /* 0x000f62000c1e1900 */
[----:B------:R-:W-:-:S02]  /*0250*/  MOV R18, UR6 ;  /* 0x0000000600127c02 */ /* 0x000fc40008000f00 */
[----:B------:R-:W-:-:S03]  /*0260*/  MOV R19, UR7 ;  /* 0x0000000700137c02 */ /* 0x000fc60008000f00 */
[----:B------:R-:W-:-:S05]  /*0270*/  IMAD.WIDE R18, R4, 0x4, R18 ;  /* 0x0000000404127825 */ /* 0x000fca00078e0212 */
[----:B------:R-:W5:Y:S04]  /*0280*/  LDG.E R14, desc[UR12][R18.64+-0x8] ;  /* 0xfffff80c120e7981 */ /* 0x000f68000c1e1900 */
[----:B------:R-:W5:Y:S04]  /*0290*/  LDG.E R12, desc[UR12][R18.64+-0x4] ;  /* 0xfffffc0c120c7981 */ /* 0x000f68000c1e1900 */
[----:B------:R-:W5:Y:S04]  /*02a0*/  LDG.E R10, desc[UR12][R18.64] ;  /* 0x0000000c120a7981 */ /* 0x000f68000c1e1900 */
[----:B------:R0:W5:Y:S01]  /*02b0*/  LDG.E R7, desc[UR12][R18.64+0x4] ;  /* 0x0000040c12077981 */ /* 0x000162000c1e1900 */
[----:B------:R-:W-:Y:S01]  /*02c0*/  HFMA2 R16, -RZ, RZ, 1.5048828125, 33.21875 ;  /* 0x3e055027ff107431 */ /* 0x000fe200000001ff */
[----:B------:R-:W-:Y:S01]  /*02d0*/  UIADD3 UR11, UPT, UPT, UR11, 0x4, URZ ;  /* 0x000000040b0b7890 */ /* 0x000fe2000fffe0ff */
[----:B------:R-:W-:-:S03]  /*02e0*/  IADD3 R4, PT, PT, R4, 0x4, RZ ;  /* 0x0000000404047810 */ /* 0x000fc60007ffe0ff */
[----:B------:R-:W-:Y:S01]  /*02f0*/  UISETP.NE.AND UP1, UPT, UR11, URZ, UPT ;  /* 0x000000ff0b00728c */ /* 0x000fe2000bf25270 */
[----:B--2---:R-:W-:Y:S02]  /*0300*/  FSETP.GEU.AND P1, PT, R15, 1.175494350822287508e-38, PT ;  /* 0x008000000f00780b */ /* 0x004fe40003f2e000 */
[----:B---3--:R-:W-:Y:S02]  /*0310*/  FSETP.GEU.AND P3, PT, R9, 1.175494350822287508e-38, PT ;  /* 0x008000000900780b */ /* 0x008fe40003f6e000 */
[----:B----4-:R-:W-:Y:S02]  /*0320*/  FSETP.GEU.AND P2, PT, R8, 1.175494350822287508e-38, PT ;  /* 0x008000000800780b */ /* 0x010fe40003f4e000 */
[----:B-----5:R-:W-:-:S07]  /*0330*/  FSETP.GEU.AND P0, PT, R11, 1.175494350822287508e-38, PT ;  /* 0x008000000b00780b */ /* 0x020fce0003f0e000 */
[----:B------:R-:W-:Y:S02]  /*0340*/  @!P1 FMUL R15, R15, 8388608 ;  /* 0x4b0000000f0f9820 */ /* 0x000fe40000400000 */
[----:B------:R-:W-:-:S03]  /*0350*/  @!P3 FMUL R9, R9, 8388608 ;  /* 0x4b0000000909b820 */ /* 0x000fc60000400000 */
[C---:B------:R-:W-:Y:S02]  /*0360*/  IADD3 R20, PT, PT, R15.reuse, -0x3f2aaaab, RZ ;  /* 0xc0d555550f147810 */ /* 0x040fe40007ffe0ff */
[----:B------:R-:W-:Y:S01]  /*0370*/  ISETP.GT.U32.AND P4, PT, R15, 0x7f7fffff, PT ;  /* 0x7f7fffff0f00780c */ /* 0x000fe20003f84070 */
[----:B------:R-:W-:Y:S01]  /*0380*/  @!P2 FMUL R8, R8, 8388608 ;  /* 0x4b0000000808a820 */ /* 0x000fe20000400000 */
[----:B------:R-:W-:Y:S02]  /*0390*/  LOP3.LUT R20, R20, 0xff800000, RZ, 0xc0, !PT ;  /* 0xff80000014147812 */ /* 0x000fe400078ec0ff */
[----:B------:R-:W-:Y:S01]  /*03a0*/  IADD3 R17, PT, PT, R9, -0x3f2aaaab, RZ ;  /* 0xc0d5555509117810 */ /* 0x000fe20007ffe0ff */
[----:B------:R-:W-:Y:S01]  /*03b0*/  @!P0 FMUL R11, R11, 8388608 ;  /* 0x4b0000000b0b8820 */ /* 0x000fe20000400000 */
[----:B------:R-:W-:Y:S02]  /*03c0*/  IADD3 R21, PT, PT, R15, -R20, RZ ;  /* 0x800000140f157210 */ /* 0x000fe40007ffe0ff */
[----:B0-----:R-:W-:-:S02]  /*03d0*/  LOP3.LUT R18, R17, 0xff800000, RZ, 0xc0, !PT ;  /* 0xff80000011127812 */ /* 0x001fc400078ec0ff */
[----:B------:R-:W-:Y:S01]  /*03e0*/  FSEL R17, RZ, -23, P1 ;  /* 0xc1b80000ff117808 */ /* 0x000fe20000800000 */
[----:B------:R-:W-:Y:S01]  /*03f0*/  FADD R21, R21, -1 ;  /* 0xbf80000015157421 */ /* 0x000fe20000000000 */
[----:B------:R-:W-:Y:S02]  /*0400*/  IADD3 R19, PT, PT, R9, -R18, RZ ;  /* 0x8000001209137210 */ /* 0x000fe40007ffe0ff */
[----:B------:R-:W-:Y:S01]  /*0410*/  I2FP.F32.S32 R20, R20 ;  /* 0x0000001400147245 */ /* 0x000fe20000201400 */
[----:B------:R-:W-:Y:S01]  /*0420*/  FFMA R22, R21, -R16, 0.14084610342979431152 ;  /* 0x3e1039f615167423 */ /* 0x000fe20000000810 */
[----:B------:R-:W-:Y:S01]  /*0430*/  IADD3 R23, PT, PT, R8, -0x3f2aaaab, RZ ;  /* 0xc0d5555508177810 */ /* 0x000fe20007ffe0ff */
[----:B------:R-:W-:Y:S01]  /*0440*/  FADD R19, R19, -1 ;  /* 0xbf80000013137421 */ /* 0x000fe20000000000 */
[----:B------:R-:W-:Y:S01]  /*0450*/  FSETP.NEU.AND P1, PT, R15, RZ, PT ;  /* 0x000000ff0f00720b */ /* 0x000fe20003f2d000 */
[----:B------:R-:W-:Y:S01]  /*0460*/  FFMA R22, R21, R22, -0.12148627638816833496 ;  /* 0xbdf8cdcc15167423 */ /* 0x000fe20000000016 */
[----:B------:R-:W-:Y:S01]  /*0470*/  FFMA R20, R20, 1.1920928955078125e-07, R17 ;  /* 0x3400000014147823 */ /* 0x000fe20000000011 */
[----:B------:R-:W-:Y:S01]  /*0480*/  FFMA R24, R19, -R16, 0.14084610342979431152 ;  /* 0x3e1039f613187423 */ /* 0x000fe20000000810 */
[----:B------:R-:W-:Y:S01]  /*0490*/  LOP3.LUT R17, R23, 0xff800000, RZ, 0xc0, !PT ;  /* 0xff80000017117812 */ /* 0x000fe200078ec0ff */
[----:B------:R-:W-:Y:S01]  /*04a0*/  FFMA R22, R21, R22, 0.13980610668659210205 ;  /* 0x3e0f295515167423 */ /* 0x000fe20000000016 */
[----:B------:R-:W-:Y:S01]  /*04b0*/  I2FP.F32.S32 R18, R18 ;  /* 0x0000001200127245 */ /* 0x000fe20000201400 */
[----:B------:R-:W-:Y:S01]  /*04c0*/  FFMA R24, R19, R24, -0.12148627638816833496 ;  /* 0xbdf8cdcc13187423 */ /* 0x000fe20000000018 */
[----:B------:R-:W-:Y:S01]  /*04d0*/  I2FP.F32.S32 R14, R14 ;  /* 0x0000000e000e7245 */ /* 0x000fe20000201400 */
[----:B------:R-:W-:Y:S01]  /*04e0*/  FFMA R22, R21, R22, -0.16684235632419586182 ;  /* 0xbe2ad8b915167423 */ /* 0x000fe20000000016 */
[----:B------:R-:W-:Y:S01]  /*04f0*/  I2FP.F32.S32 R10, R10 ;  /* 0x0000000a000a7245 */ /* 0x000fe20000201400 */
[----:B------:R-:W-:-:S02]  /*0500*/  FFMA R24, R19, R24, 0.13980610668659210205 ;  /* 0x3e0f295513187423 */ /* 0x000fc40000000018 */
[----:B------:R-:W-:Y:S02]  /*0510*/  FFMA R22, R21, R22, 0.20012299716472625732 ;  /* 0x3e4ced0b15167423 */ /* 0x000fe40000000016 */
[----:B------:R-:W-:Y:S02]  /*0520*/  FFMA R24, R19, R24, -0.16684235632419586182 ;  /* 0xbe2ad8b913187423 */ /* 0x000fe40000000018 */
[----:B------:R-:W-:Y:S02]  /*0530*/  FFMA R22, R21, R22, -0.24999669194221496582 ;  /* 0xbe7fff2215167423 */ /* 0x000fe40000000016 */
[----:B------:R-:W-:Y:S02]  /*0540*/  FFMA R24, R19, R24, 0.20012299716472625732 ;  /* 0x3e4ced0b13187423 */ /* 0x000fe40000000018 */
[----:B------:R-:W-:Y:S02]  /*0550*/  FFMA R22, R21, R22, 0.33333182334899902344 ;  /* 0x3eaaaa7815167423 */ /* 0x000fe40000000016 */
[----:B------:R-:W-:-:S02]  /*0560*/  FFMA R24, R19, R24, -0.24999669194221496582 ;  /* 0xbe7fff2213187423 */ /* 0x000fc40000000018 */
[----:B------:R-:W-:Y:S02]  /*0570*/  FFMA R22, R21, R22, -0.5 ;  /* 0xbf00000015167423 */ /* 0x000fe40000000016 */
[----:B------:R-:W-:Y:S02]  /*0580*/  FFMA R24, R19, R24, 0.33333182334899902344 ;  /* 0x3eaaaa7813187423 */ /* 0x000fe40000000018 */
[----:B------:R-:W-:Y:S02]  /*0590*/  FMUL R22, R21, R22 ;  /* 0x0000001615167220 */ /* 0x000fe40000400000 */
[----:B------:R-:W-:Y:S02]  /*05a0*/  FFMA R24, R19, R24, -0.5 ;  /* 0xbf00000013187423 */ /* 0x000fe40000000018 */
[----:B------:R-:W-:Y:S01]  /*05b0*/  FFMA R21, R21, R22, R21 ;  /* 0x0000001615157223 */ /* 0x000fe20000000015 */
[----:B------:R-:W-:Y:S01]  /*05c0*/  IADD3 R22, PT, PT, R8, -R17, RZ ;  /* 0x8000001108167210 */ /* 0x000fe20007ffe0ff */
[----:B------:R-:W-:-:S02]  /*05d0*/  FMUL R24, R19, R24 ;  /* 0x0000001813187220 */ /* 0x000fc40000400000 */
[----:B------:R-:W-:Y:S01]  /*05e0*/  FFMA R23, R20, 0.69314718246459960938, R21 ;  /* 0x3f31721814177823 */ /* 0x000fe20000000015 */
[----:B------:R-:W-:Y:S01]  /*05f0*/  IADD3 R20, PT, PT, R11, -0x3f2aaaab, RZ ;  /* 0xc0d555550b147810 */ /* 0x000fe20007ffe0ff */
[----:B------:R-:W-:Y:S01]  /*0600*/  FFMA R24, R19, R24, R19 ;  /* 0x0000001813187223 */ /* 0x000fe20000000013 */
[----:B------:R-:W-:Y:S02]  /*0610*/  FADD R21, R22, -1 ;  /* 0xbf80000016157421 */ /* 0x000fe40000000000 */
[----:B------:R-:W-:Y:S02]  /*0620*/  LOP3.LUT R20, R20, 0xff800000, RZ, 0xc0, !PT ;  /* 0xff80000014147812 */ /* 0x000fe400078ec0ff */
[----:B------:R-:W-:Y:S02]  /*0630*/  FFMA R22, R21, -R16, 0.14084610342979431152 ;  /* 0x3e1039f615167423 */ /* 0x000fe40000000810 */
[----:B------:R-:W-:Y:S02]  /*0640*/  IADD3 R19, PT, PT, R11, -R20, RZ ;  /* 0x800000140b137210 */ /* 0x000fe40007ffe0ff */
[----:B------:R-:W-:Y:S01]  /*0650*/  FFMA R26, R21, R22, -0.12148627638816833496 ;  /* 0xbdf8cdcc151a7423 */ /* 0x000fe20000000016 */
[----:B------:R-:W-:-:S02]  /*0660*/  MOV R22, 0x7f800000 ;  /* 0x7f80000000167802 */ /* 0x000fc40000000f00 */
[----:B------:R-:W-:Y:S01]  /*0670*/  FADD R19, R19, -1 ;  /* 0xbf80000013137421 */ /* 0x000fe20000000000 */
[----:B------:R-:W-:Y:S01]  /*0680*/  FFMA R26, R21, R26, 0.13980610668659210205 ;  /* 0x3e0f2955151a7423 */ /* 0x000fe2000000001a */
[----:B------:R-:W-:Y:S01]  /*0690*/  I2FP.F32.S32 R20, R20 ;  /* 0x0000001400147245 */ /* 0x000fe20000201400 */
[----:B------:R-:W-:Y:S01]  /*06a0*/  @P4 FFMA R23, R15, R22, +INF ;  /* 0x7f8000000f174423 */ /* 0x000fe20000000016 */
[----:B------:R-:W-:Y:S01]  /*06b0*/  FFMA R16, R19, -R16, 0.14084610342979431152 ;  /* 0x3e1039f613107423 */ /* 0x000fe20000000810 */
[----:B------:R-:W-:Y:S01]  /*06c0*/  FFMA R26, R21, R26, -0.16684235632419586182 ;  /* 0xbe2ad8b9151a7423 */ /* 0x000fe2000000001a */
[----:B------:R-:W-:Y:S02]  /*06d0*/  FSEL R15, RZ, -23, P3 ;  /* 0xc1b80000ff0f7808 */ /* 0x000fe40001800000 */
[----:B------:R-:W-:Y:S01]  /*06e0*/  FFMA R16, R19, R16, -0.12148627638816833496 ;  /* 0xbdf8cdcc13107423 */ /* 0x000fe20000000010 */
[----:B------:R-:W-:Y:S01]  /*06f0*/  FFMA R26, R21, R26, 0.20012299716472625732 ;  /* 0x3e4ced0b151a7423 */ /* 0x000fe2000000001a */
[----:B------:R-:W-:Y:S01]  /*0700*/  ISETP.GT.U32.AND P3, PT, R9, 0x7f7fffff, PT ;  /* 0x7f7fffff0900780c */ /* 0x000fe20003f64070 */
[----:B------:R-:W-:Y:S01]  /*0710*/  FFMA R15, R18, 1.1920928955078125e-07, R15 ;  /* 0x34000000120f7823 */ /* 0x000fe2000000000f */
[----:B------:R-:W-:Y:S01]  /*0720*/  FFMA R16, R19, R16, 0.13980610668659210205 ;  /* 0x3e0f295513107423 */ /* 0x000fe20000000010 */
[----:B------:R-:W-:Y:S01]  /*0730*/  FFMA R26, R21, R26, -0.24999669194221496582 ;  /* 0xbe7fff22151a7423 */ /* 0x000fe2000000001a */
[----:B------:R-:W-:Y:S01]  /*0740*/  FSEL R23, R23, -INF , P1 ;  /* 0xff80000017177808 */ /* 0x000fe20000800000 */
[----:B------:R-:W-:Y:S01]  /*0750*/  FFMA R24, R15, 0.69314718246459960938, R24 ;  /* 0x3f3172180f187823 */ /* 0x000fe20000000018 */
[----:B------:R-:W-:Y:S01]  /*0760*/  FFMA R16, R19, R16, -0.16684235632419586182 ;  /* 0xbe2ad8b913107423 */ /* 0x000fe20000000010 */
[----:B------:R-:W-:Y:S01]  /*0770*/  FFMA R26, R21, R26, 0.33333182334899902344 ;  /* 0x3eaaaa78151a7423 */ /* 0x000fe2000000001a */
[----:B------:R-:W-:Y:S01]  /*0780*/  ISETP.GT.U32.AND P1, PT, R8, 0x7f7fffff, PT ;  /* 0x7f7fffff0800780c */ /* 0x000fe20003f24070 */
[----:B------:R-:W-:Y:S01]  /*0790*/  FFMA R14, R14, R23, R13 ;  /* 0x000000170e0e7223 */ /* 0x000fe2000000000d */
[----:B------:R-:W-:Y:S01]  /*07a0*/  FFMA R18, R19, R16, 0.20012299716472625732 ;  /* 0x3e4ced0b13127423 */ /* 0x000fe20000000010 */
[----:B------:R-:W-:Y:S01]  /*07b0*/  FFMA R26, R21, R26, -0.5 ;  /* 0xbf000000151a7423 */ /* 0x000fe2000000001a */
[----:B------:R-:W-:Y:S01]  /*07c0*/  FSEL R15, RZ, -23, P2 ;  /* 0xc1b80000ff0f7808 */ /* 0x000fe20001000000 */
[----:B------:R-:W-:Y:S01]  /*07d0*/  @P3 FFMA R24, R9, R22, +INF ;  /* 0x7f80000009183423 */ /* 0x000fe20000000016 */
[----:B------:R-:W-:Y:S01]  /*07e0*/  FFMA R18, R19, R18, -0.24999669194221496582 ;  /* 0xbe7fff2213127423 */ /* 0x000fe20000000012 */
[----:B------:R-:W-:Y:S01]  /*07f0*/  I2FP.F32.S32 R16, R17 ;  /* 0x0000001100107245 */ /* 0x000fe20000201400 */
[----:B------:R-:W-:Y:S01]  /*0800*/  FMUL R26, R21, R26 ;  /* 0x0000001a151a7220 */ /* 0x000fe20000400000 */
[----:B------:R-:W-:Y:S01]  /*0810*/  FSEL R13, RZ, -23, P0 ;  /* 0xc1b80000ff0d7808 */ /* 0x000fe20000000000 */
[----:B------:R-:W-:Y:S01]  /*0820*/  FFMA R18, R19, R18, 0.33333182334899902344 ;  /* 0x3eaaaa7813127423 */ /* 0x000fe20000000012 */
[----:B------:R-:W-:Y:S01]  /*0830*/  ISETP.GT.U32.AND P0, PT, R11, 0x7f7fffff, PT ;  /* 0x7f7fffff0b00780c */ /* 0x000fe20003f04070 */
[----:B------:R-:W-:Y:S01]  /*0840*/  FFMA R15, R16, 1.1920928955078125e-07, R15 ;  /* 0x34000000100f7823 */ /* 0x000fe2000000000f */
[----:B------:R-:W-:Y:S01]  /*0850*/  FFMA R26, R21, R26, R21 ;  /* 0x0000001a151a7223 */ /* 0x000fe20000000015 */
[----:B------:R-:W-:Y:S01]  /*0860*/  FFMA R18, R19, R18, -0.5 ;  /* 0xbf00000013127423 */ /* 0x000fe20000000012 */
[----:B------:R-:W-:Y:S01]  /*0870*/  FSETP.NEU.AND P2, PT, R9, RZ, PT ;  /* 0x000000ff0900720b */ /* 0x000fe20003f4d000 */
[----:B------:R-:W-:Y:S01]  /*0880*/  FFMA R13, R20, 1.1920928955078125e-07, R13 ;  /* 0x34000000140d7823 */ /* 0x000fe2000000000d */
[----:B------:R-:W-:Y:S01]  /*0890*/  FFMA R15, R15, 0.69314718246459960938, R26 ;  /* 0x3f3172180f0f7823 */ /* 0x000fe2000000001a */
[----:B------:R-:W-:Y:S01]  /*08a0*/  FMUL R18, R19, R18 ;  /* 0x0000001213127220 */ /* 0x000fe20000400000 */
[----:B------:R-:W-:Y:S01]  /*08b0*/  @P1 FFMA R15, R8, R22, +INF ;  /* 0x7f800000080f1423 */ /* 0x000fe20000000016 */
[----:B------:R-:W-:-:S02]  /*08c0*/  I2FP.F32.S32 R9, R12 ;  /* 0x0000000c00097245 */ /* 0x000fc40000201400 */
[----:B------:R-:W-:Y:S01]  /*08d0*/  FFMA R18, R19, R18, R19 ;  /* 0x0000001213127223 */ /* 0x000fe20000000013 */
[----:B------:R-:W-:Y:S02]  /*08e0*/  FSEL R24, R24, -INF , P2 ;  /* 0xff80000018187808 */ /* 0x000fe40001000000 */
[----:B------:R-:W-:Y:S01]  /*08f0*/  FSETP.NEU.AND P1, PT, R8, RZ, PT ;  /* 0x000000ff0800720b */ /* 0x000fe20003f2d000 */
[----:B------:R-:W-:Y:S01]  /*0900*/  FFMA R13, R13, 0.69314718246459960938, R18 ;  /* 0x3f3172180d0d7823 */ /* 0x000fe20000000012 */
[C---:B------:R-:W-:Y:S01]  /*0910*/  @P0 FFMA R13, R11.reuse, R22, +INF ;  /* 0x7f8000000b0d0423 */ /* 0x040fe20000000016 */
[----:B------:R-:W-:Y:S01]  /*0920*/  FSETP.NEU.AND P2, PT, R11, RZ, PT ;  /* 0x000000ff0b00720b */ /* 0x000fe20003f4d000 */
[----:B------:R-:W-:Y:S01]  /*0930*/  FFMA R9, R9, R24, R14 ;  /* 0x0000001809097223 */ /* 0x000fe2000000000e */
[----:B------:R-:W-:Y:S02]  /*0940*/  FSEL R15, R15, -INF , P1 ;  /* 0xff8000000f0f7808 */ /* 0x000fe40000800000 */
[----:B------:R-:W-:-:S02]  /*0950*/  IADD3 R8, P0, PT, R2, 0x10, RZ ;  /* 0x0000001002087810 */ /* 0x000fc40007f1e0ff */
[----:B------:R-:W-:Y:S01]  /*0960*/  I2FP.F32.S32 R2, R7 ;  /* 0x0000000700027245 */ /* 0x000fe20000201400 */
[----:B------:R-:W-:Y:S01]  /*0970*/  FFMA R9, R10, R15, R9 ;  /* 0x0000000f0a097223 */ /* 0x000fe20000000009 */
[----:B------:R-:W-:Y:S02]  /*0980*/  FSEL R13, R13, -INF , P2 ;  /* 0xff8000000d0d7808 */ /* 0x000fe40001000000 */
[----:B------:R-:W-:-:S03]  /*0990*/  IADD3.X R3, PT, PT, RZ, R3, RZ, P0, !PT ;  /* 0x00000003ff037210 */ /* 0x000fc600007fe4ff */
[----:B------:R-:W-:Y:S01]  /*09a0*/  FFMA R13, R2, R13, R9 ;  /* 0x0000000d020d7223 */ /* 0x000fe20000000009 */
[----:B------:R-:W-:Y:S06]  /*09b0*/  BRA.U UP1, `(.L_x_151) ;  /* 0xfffffff901107547 */ /* 0x000fec000b83ffff */
.L_x_150:
[----:B------:R-:W-:Y:S05]  /*09c0*/  BRA.U !UP0, `(.L_x_149) ;  /* 0x0000000508a07547 */ /* 0x000fea000b800000 */
[----:B------:R-:W-:Y:S02]  /*09d0*/  UISETP.NE.AND UP0, UPT, UR9, 0x1, UPT ;  /* 0x000000010900788c */ /* 0x000fe4000bf05270 */
[----:B------:R-:W-:-:S04]  /*09e0*/  ULOP3.LUT UR4, UR8, 0x1, URZ, 0xc0, !UPT ;  /* 0x0000000108047892 */ /* 0x000fc8000f8ec0ff */
[----:B------:R-:W-:-:S03]  /*09f0*/  UISETP.NE.U32.AND UP1, UPT, UR4, 0x1, UPT ;  /* 0x000000010400788c */ /* 0x000fc6000bf25070 */
[----:B------:R-:W-:Y:S08]  /*0a00*/  BRA.U !UP0, `(.L_x_152) ;  /* 0x0000000508007547 */ /* 0x000ff0000b800000 */
[----:B------:R-:W0:Y:S08]  /*0a10*/  LDC.64 R10, c[0x0][0x380] ;  /* 0x0000e000ff0a7b82 */ /* 0x000e300000000a00 */
[----:B------:R-:W1:Y:S01]  /*0a20*/  LDC.64 R8, c[0x0][0x388] ;  /* 0x0000e200ff087b82 */ /* 0x000e620000000a00 */
[----:B0-----:R-:W-:-:S05]  /*0a30*/  IMAD.WIDE.U32 R10, R6, 0x4, R10 ;  /* 0x00000004060a7825 */ /* 0x001fca00078e000a */
[----:B------:R-:W2:Y:S04]  /*0a40*/  LDG.E R2, desc[UR12][R10.64] ;  /* 0x0000000c0a027981 */ /* 0x000ea8000c1e1900 */
[----:B------:R-:W3:Y:S01]  /*0a50*/  LDG.E R3, desc[UR12][R10.64+0x4] ;  /* 0x0000040c0a037981 */ /* 0x000ee2000c1e1900 */
[----:B------:R-:W-:-:S05]  /*0a60*/  IADD3 R7, PT, PT, R5, R6, RZ ;  /* 0x0000000605077210 */ /* 0x000fca0007ffe0ff */
[----:B-1----:R-:W-:-:S05]  /*0a70*/  IMAD.WIDE R8, R7, 0x4, R8 ;  /* 0x0000000407087825 */ /* 0x002fca00078e0208 */
[----:B------:R-:W4:Y:S04]  /*0a80*/  LDG.E R4, desc[UR12][R8.64] ;  /* 0x0000000c08047981 */ /* 0x000f28000c1e1900 */
[----:B------:R-:W5:Y:S01]  /*0a90*/  LDG.E R7, desc[UR12][R8.64+0x4] ;  /* 0x0000040c08077981 */ /* 0x000f62000c1e1900 */
[----:B------:R-:W-:Y:S01]  /*0aa0*/  HFMA2 R15, -RZ, RZ, 1.5048828125, 33.21875 ;  /* 0x3e055027ff0f7431 */ /* 0x000fe200000001ff */
[----:B------:R-:W-:Y:S02]  /*0ab0*/  IADD3 R6, PT, PT, R6, 0x2, RZ ;  /* 0x0000000206067810 */ /* 0x000fe40007ffe0ff */
[----:B--2---:R-:W-:Y:S02]  /*0ac0*/  FSETP.GEU.AND P0, PT, R2, 1.175494350822287508e-38, PT ;  /* 0x008000000200780b */ /* 0x004fe40003f0e000 */
[----:B---3--:R-:W-:-:S11]  /*0ad0*/  FSETP.GEU.AND P1, PT, R3, 1.175494350822287508e-38, PT ;  /* 0x008000000300780b */ /* 0x008fd60003f2e000 */
[----:B------:R-:W-:Y:S01]  /*0ae0*/  @!P0 FMUL R2, R2, 8388608 ;  /* 0x4b00000002028820 */ /* 0x000fe20000400000 */
[----:B----4-:R-:W-:Y:S01]  /*0af0*/  I2FP.F32.S32 R4, R4 ;  /* 0x0000000400047245 */ /* 0x010fe20000201400 */
[----:B------:R-:W-:-:S03]  /*0b00*/  @!P1 FMUL R3, R3, 8388608 ;  /* 0x4b00000003039820 */ /* 0x000fc60000400000 */
[----:B------:R-:W-:Y:S02]  /*0b10*/  IADD3 R12, PT, PT, R2, -0x3f2aaaab, RZ ;  /* 0xc0d55555020c7810 */ /* 0x000fe40007ffe0ff */
[----:B-----5:R-:W-:Y:S02]  /*0b20*/  I2FP.F32.S32 R7, R7 ;  /* 0x0000000700077245 */ /* 0x020fe40000201400 */
[----:B------:R-:W-:Y:S02]  /*0b30*/  IADD3 R10, PT, PT, R3, -0x3f2aaaab, RZ ;  /* 0xc0d55555030a7810 */ /* 0x000fe40007ffe0ff */
[----:B------:R-:W-:Y:S02]  /*0b40*/  LOP3.LUT R11, R12, 0xff800000, RZ, 0xc0, !PT ;  /* 0xff8000000c0b7812 */ /* 0x000fe400078ec0ff */
[----:B------:R-:W-:Y:S02]  /*0b50*/  LOP3.LUT R10, R10, 0xff800000, RZ, 0xc0, !PT ;  /* 0xff8000000a0a7812 */ /* 0x000fe400078ec0ff */
[----:B------:R-:W-:-:S02]  /*0b60*/  IADD3 R12, PT, PT, R2, -R11, RZ ;  /* 0x8000000b020c7210 */ /* 0x000fc40007ffe0ff */
[CC--:B------:R-:W-:Y:S02]  /*0b70*/  IADD3 R14, PT, PT, R3.reuse, -R10.reuse, RZ ;  /* 0x8000000a030e7210 */ /* 0x0c0fe40007ffe0ff */
[----:B------:R-:W-:Y:S01]  /*0b80*/  I2FP.F32.S32 R11, R11 ;  /* 0x0000000b000b7245 */ /* 0x000fe20000201400 */
[----:B------:R-:W-:Y:S01]  /*0b90*/  FADD R9, R12, -1 ;  /* 0xbf8000000c097421 */ /* 0x000fe20000000000 */
[----:B------:R-:W-:Y:S01]  /*0ba0*/  I2FP.F32.S32 R10, R10 ;  /* 0x0000000a000a7245 */ /* 0x000fe20000201400 */
[----:B------:R-:W-:Y:S01]  /*0bb0*/  FADD R8, R14, -1 ;  /* 0xbf8000000e087421 */ /* 0x000fe20000000000 */
[----:B------:R-:W-:Y:S01]  /*0bc0*/  FSETP.NEU.AND P2, PT, R3, RZ, PT ;  /* 0x000000ff0300720b */ /* 0x000fe20003f4d000 */
[CC--:B------:R-:W-:Y:S02]  /*0bd0*/  FFMA R12, R9.reuse, -R15.reuse, 0.14084610342979431152 ;  /* 0x3e1039f6090c7423 */ /* 0x0c0fe4000000080f */
[----:B------:R-:W-:Y:S02]  /*0be0*/  FFMA R15, R8, -R15, 0.14084610342979431152 ;  /* 0x3e1039f6080f7423 */ /* 0x000fe4000000080f */
[----:B------:R-:W-:-:S02]  /*0bf0*/  FFMA R12, R9, R12, -0.12148627638816833496 ;  /* 0xbdf8cdcc090c7423 */ /* 0x000fc4000000000c */
[C---:B------:R-:W-:Y:S02]  /*0c00*/  FFMA R15, R8.reuse, R15, -0.12148627638816833496 ;  /* 0xbdf8cdcc080f7423 */ /* 0x040fe4000000000f */
[C---:B------:R-:W-:Y:S02]  /*0c10*/  FFMA R12, R9.reuse, R12, 0.13980610668659210205 ;  /* 0x3e0f2955090c7423 */ /* 0x040fe4000000000c */
[C---:B------:R-:W-:Y:S02]  /*0c20*/  FFMA R15, R8.reuse, R15, 0.13980610668659210205 ;  /* 0x3e0f2955080f7423 */ /* 0x040fe4000000000f */
[C---:B------:R-:W-:Y:S02]  /*0c30*/  FFMA R12, R9.reuse, R12, -0.16684235632419586182 ;  /* 0xbe2ad8b9090c7423 */ /* 0x040fe4000000000c */
[----:B------:R-:W-:Y:S02]  /*0c40*/  FFMA R15, R8, R15, -0.16684235632419586182 ;  /* 0xbe2ad8b9080f7423 */ /* 0x000fe4000000000f */
[----:B------:R-:W-:-:S02]  /*0c50*/  FFMA R12, R9, R12, 0.20012299716472625732 ;  /* 0x3e4ced0b090c7423 */ /* 0x000fc4000000000c */
[C---:B------:R-:W-:Y:S02]  /*0c60*/  FFMA R15, R8.reuse, R15, 0.20012299716472625732 ;  /* 0x3e4ced0b080f7423 */ /* 0x040fe4000000000f */
[C---:B------:R-:W-:Y:S01]  /*0c70*/  FFMA R14, R9.reuse, R12, -0.24999669194221496582 ;  /* 0xbe7fff22090e7423 */ /* 0x040fe2000000000c */
[----:B------:R-:W-:Y:S01]  /*0c80*/  FSEL R12, RZ, -23, P0 ;  /* 0xc1b80000ff0c7808 */ /* 0x000fe20000000000 */
[----:B------:R-:W-:Y:S01]  /*0c90*/  FFMA R17, R8, R15, -0.24999669194221496582 ;  /* 0xbe7fff2208117423 */ /* 0x000fe2000000000f */
[----:B------:R-:W-:Y:S01]  /*0ca0*/  ISETP.GT.U32.AND P0, PT, R2, 0x7f7fffff, PT ;  /* 0x7f7fffff0200780c */ /* 0x000fe20003f04070 */
[----:B------:R-:W-:Y:S01]  /*0cb0*/  FFMA R14, R9, R14, 0.33333182334899902344 ;  /* 0x3eaaaa78090e7423 */ /* 0x000fe2000000000e */
[----:B------:R-:W-:Y:S01]  /*0cc0*/  FSEL R15, RZ, -23, P1 ;  /* 0xc1b80000ff0f7808 */ /* 0x000fe20000800000 */
[C---:B------:R-:W-:Y:S01]  /*0cd0*/  FFMA R17, R8.reuse, R17, 0.33333182334899902344 ;  /* 0x3eaaaa7808117423 */ /* 0x040fe20000000011 */
[----:B------:R-:W-:Y:S01]  /*0ce0*/  ISETP.GT.U32.AND P1, PT, R3, 0x7f7fffff, PT ;  /* 0x7f7fffff0300780c */ /* 0x000fe20003f24070 */
[----:B------:R-:W-:Y:S01]  /*0cf0*/  FFMA R14, R9, R14, -0.5 ;  /* 0xbf000000090e7423 */ /* 0x000fe2000000000e */
[----:B------:R-:W-:Y:S01]  /*0d00*/  FFMA R11, R11, 1.1920928955078125e-07, R12 ;  /* 0x340000000b0b7823 */ /* 0x000fe2000000000c */
[----:B------:R-:W-:Y:S01]  /*0d10*/  FFMA R17, R8, R17, -0.5 ;  /* 0xbf00000008117423 */ /* 0x000fe20000000011 */
[----:B------:R-:W-:Y:S01]  /*0d20*/  FFMA R10, R10, 1.1920928955078125e-07, R15 ;  /* 0x340000000a0a7823 */ /* 0x000fe2000000000f */
[----:B------:R-:W-:-:S02]  /*0d30*/  FMUL R14, R9, R14 ;  /* 0x0000000e090e7220 */ /* 0x000fc40000400000 */
[C---:B------:R-:W-:Y:S02]  /*0d40*/  FMUL R17, R8.reuse, R17 ;  /* 0x0000001108117220 */ /* 0x040fe40000400000 */
[----:B------:R-:W-:Y:S02]  /*0d50*/  FFMA R14, R9, R14, R9 ;  /* 0x0000000e090e7223 */ /* 0x000fe40000000009 */
[----:B------:R-:W-:Y:S01]  /*0d60*/  FFMA R17, R8, R17, R8 ;  /* 0x0000001108117223 */ /* 0x000fe20000000008 */
[----:B------:R-:W-:Y:S01]  /*0d70*/  MOV R8, 0x7f800000 ;  /* 0x7f80000000087802 */ /* 0x000fe20000000f00 */
[----:B------:R-:W-:Y:S02]  /*0d80*/  FFMA R11, R11, 0.69314718246459960938, R14 ;  /* 0x3f3172180b0b7823 */ /* 0x000fe4000000000e */
[----:B------:R-:W-:Y:S02]  /*0d90*/  FFMA R10, R10, 0.69314718246459960938, R17 ;  /* 0x3f3172180a0a7823 */ /* 0x000fe40000000011 */
[CC--:B------:R-:W-:Y:S01]  /*0da0*/  @P0 FFMA R11, R2.reuse, R8.reuse, +INF ;  /* 0x7f800000020b0423 */ /* 0x0c0fe20000000008 */
[----:B------:R-:W-:Y:S01]  /*0db0*/  FSETP.NEU.AND P0, PT, R2, RZ, PT ;  /* 0x000000ff0200720b */ /* 0x000fe20003f0d000 */
[----:B------:R-:W-:-:S03]  /*0dc0*/  @P1 FFMA R10, R3, R8, +INF ;  /* 0x7f800000030a1423 */ /* 0x000fc60000000008 */
[----:B------:R-:W-:Y:S02]  /*0dd0*/  FSEL R11, R11, -INF , P0 ;  /* 0xff8000000b0b7808 */ /* 0x000fe40000000000 */
[----:B------:R-:W-:-:S03]  /*0de0*/  FSEL R10, R10, -INF , P2 ;  /* 0xff8000000a0a7808 */ /* 0x000fc60001000000 */
[----:B------:R-:W-:-:S04]  /*0df0*/  FFMA R4, R4, R11, R13 ;  /* 0x0000000b04047223 */ /* 0x000fc8000000000d */
[----:B------:R-:W-:-:S07]  /*0e00*/  FFMA R13, R7, R10, R4 ;  /* 0x0000000a070d7223 */ /* 0x000fce0000000004 */
.L_x_152:
[----:B------:R-:W-:Y:S05]  /*0e10*/  BRA.U UP1, `(.L_x_149) ;  /* 0x00000001018c7547 */ /* 0x000fea000b800000 */
[----:B------:R-:W0:Y:S08]  /*0e20*/  LDC.64 R8, c[0x0][0x380] ;  /* 0x0000e000ff087b82 */ /* 0x000e300000000a00 */
[----:B------:R-:W1:Y:S01]  /*0e30*/  LDC.64 R10, c[0x0][0x388] ;  /* 0x0000e200ff0a7b82 */ /* 0x000e620000000a00 */
[----:B0-----:R-:W-:-:S05]  /*0e40*/  IMAD.WIDE.U32 R8, R6, 0x4, R8 ;  /* 0x0000000406087825 */ /* 0x001fca00078e0008 */
[----:B------:R-:W2:Y:S01]  /*0e50*/  LDG.E R2, desc[UR12][R8.64] ;  /* 0x0000000c08027981 */ /* 0x000ea2000c1e1900 */
[----:B------:R-:W-:-:S05]  /*0e60*/  IADD3 R5, PT, PT, R5, R6, RZ ;  /* 0x0000000605057210 */ /* 0x000fca0007ffe0ff */
[----:B-1----:R-:W-:-:S06]  /*0e70*/  IMAD.WIDE R4, R5, 0x4, R10 ;  /* 0x0000000405047825 */ /* 0x002fcc00078e020a */
[----:B------:R-:W3:Y:S01]  /*0e80*/  LDG.E R4, desc[UR12][R4.64] ;  /* 0x0000000c04047981 */ /* 0x000ee2000c1e1900 */
[----:B------:R-:W-:Y:S01]  /*0e90*/  HFMA2 R11, -RZ, RZ, 1.5048828125, 33.21875 ;  /* 0x3e055027ff0b7431 */ /* 0x000fe200000001ff */
[----:B--2---:R-:W-:Y:S02]  /*0ea0*/  FSETP.GEU.AND P0, PT, R2, 1.175494350822287508e-38, PT ;  /* 0x008000000200780b */ /* 0x004fe40003f0e000 */
[----:B---3--:R-:W-:-:S11]  /*0eb0*/  I2FP.F32.S32 R4, R4 ;  /* 0x0000000400047245 */ /* 0x008fd60000201400 */
        /* <DEDUP_REMOVED lines=18> */
[----:B------:R-:W-:Y:S01]  /*0fe0*/  FFMA R8, R8, R5, R8 ;  /* 0x0000000508087223 */ /* 0x000fe20000000008 */
[----:B------:R-:W-:-:S03]  /*0ff0*/  MOV R5, 0x7f800000 ;  /* 0x7f80000000057802 */ /* 0x000fc60000000f00 */
[----:B------:R-:W-:-:S04]  /*1000*/  FFMA R3, R3, 0.69314718246459960938, R8 ;  /* 0x3f31721803037823 */ /* 0x000fc80000000008 */
[C---:B------:R-:W-:Y:S01]  /*1010*/  @P0 FFMA R3, R2.reuse, R5, +INF ;  /* 0x7f80000002030423 */ /* 0x040fe20000000005 */
[----:B------:R-:W-:-:S04]  /*1020*/  FSETP.NEU.AND P0, PT, R2, RZ, PT ;  /* 0x000000ff0200720b */ /* 0x000fc80003f0d000 */
[----:B------:R-:W-:-:S05]  /*1030*/  FSEL R3, R3, -INF , P0 ;  /* 0xff80000003037808 */ /* 0x000fca0000000000 */
[----:B------:R-:W-:-:S07]  /*1040*/  FFMA R13, R4, R3, R13 ;  /* 0x00000003040d7223 */ /* 0x000fce000000000d */
.L_x_149:
[----:B------:R-:W0:Y:S02]  /*1050*/  LDC.64 R2, c[0x0][0x390] ;  /* 0x0000e400ff027b82 */ /* 0x000e240000000a00 */
[----:B0-----:R-:W-:-:S05]  /*1060*/  IMAD.WIDE R2, R0, 0x4, R2 ;  /* 0x0000000400027825 */ /* 0x001fca00078e0202 */
[----:B------:R-:W-:Y:S01]  /*1070*/  STG.E desc[UR12][R2.64], R13 ;  /* 0x0000000d02007986 */ /* 0x000fe2000c10190c */
[----:B------:R-:W-:Y:S05]  /*1080*/  EXIT ;  /* 0x000000000000794d */ /* 0x000fea0003800000 */
.L_x_153:
        /* <DEDUP_REMOVED lines=15> */
.L_x_157:


//--------------------- .nv.shared.reserved.0     --------------------------
	.section	.nv.shared.reserved.0,"aw",@nobits
	.weak		__nv_reservedSMEM_offset_0_alias
	.size		__nv_reservedSMEM_offset_0_alias, 0, 64
	.other		__nv_reservedSMEM_offset_0_alias,@"STO_CUDA_RESERVED_SHARED STV_DEFAULT"
__nv_reservedSMEM_offset_0_alias:
	.zero		0
	.zero		64


//--------------------- .nv.constant0._Z24compute_human_likelihoodffffPfS_S_PiS0_S_ii --------------------------
	.section	.nv.constant0._Z24compute_human_likelihoodffffPfS_S_PiS0_S_ii,"a",@progbits
	.sectionflags	@""
	.align	4
.nv.constant0._Z24compute_human_likelihoodffffPfS_S_PiS0_S_ii:
	.zero		968


//--------------------- .nv.constant0._Z16compute_RR_priorPfPiS_iiiS0_ --------------------------
	.section	.nv.constant0._Z16compute_RR_priorPfPiS_iiiS0_,"a",@progbits
	.sectionflags	@""
	.align	4
.nv.constant0._Z16compute_RR_priorPfPiS_iiiS0_:
	.zero		944


//--------------------- .nv.constant0._Z18compute_PCFG_priorPfPiS_ii --------------------------
	.section	.nv.constant0._Z18compute_PCFG_priorPfPiS_ii,"a",@progbits
	.sectionflags	@""
	.align	4
.nv.constant0._Z18compute_PCFG_priorPfPiS_ii:
	.zero		928


//--------------------- SYMBOLS --------------------------

	.type		.nv.reservedSmem.offset0,@object
	.size		.nv.reservedSmem.offset0,0x4
